//
// Generated by NVIDIA NVVM Compiler
//
// Compiler Build ID: CL-36424714
// Cuda compilation tools, release 13.0, V13.0.88
// Based on NVVM 20.0.0
//

.version 9.0
.target sm_100
.address_size 64

	// .globl	polycentric_immunity_kernel
.const .align 4 .b8 c_epitope_centers[5440];
.const .align 4 .b8 c_cross_reactivity[400];
.const .align 4 .b8 c_pk_tmax[300];
.const .align 4 .b8 c_pk_thalf[300];
.const .align 4 .f32 c_wave_speed = 0f3DCCCCCD;
.const .align 4 .f32 c_wave_damping = 0f3D4CCCCD;
// _ZZ27polycentric_immunity_kernelE15s_mean_features has been demoted
// _ZZ27polycentric_immunity_kernelE12s_escape_10d has been demoted
// _ZZ27polycentric_immunity_kernelE13s_pk_immunity has been demoted
// _ZZ27polycentric_immunity_kernelE14s_freq_history has been demoted
.global .align 4 .b8 __cudart_i2opi_f[24] = {65, 144, 67, 60, 153, 149, 98, 219, 192, 221, 52, 245, 209, 87, 39, 252, 41, 21, 68, 78, 110, 131, 249, 162};

.visible .entry polycentric_immunity_kernel(
	.param .u64 .ptr .align 1 polycentric_immunity_kernel_param_0,
	.param .u64 .ptr .align 1 polycentric_immunity_kernel_param_1,
	.param .u64 .ptr .align 1 polycentric_immunity_kernel_param_2,
	.param .u64 .ptr .align 1 polycentric_immunity_kernel_param_3,
	.param .u64 .ptr .align 1 polycentric_immunity_kernel_param_4,
	.param .u64 .ptr .align 1 polycentric_immunity_kernel_param_5,
	.param .u64 .ptr .align 1 polycentric_immunity_kernel_param_6,
	.param .u64 .ptr .align 1 polycentric_immunity_kernel_param_7,
	.param .u64 .ptr .align 1 polycentric_immunity_kernel_param_8,
	.param .u32 polycentric_immunity_kernel_param_9
)
{
	.local .align 4 .b8 	__local_depot0[28];
	.reg .b64 	%SP;
	.reg .b64 	%SPL;
	.reg .pred 	%p<131>;
	.reg .b32 	%r<400>;
	.reg .b32 	%f<893>;
	.reg .b64 	%rd<147>;
	.reg .b64 	%fd<11>;
	// demoted variable
	.shared .align 4 .b8 _ZZ27polycentric_immunity_kernelE15s_mean_features[544];
	// demoted variable
	.shared .align 4 .b8 _ZZ27polycentric_immunity_kernelE12s_escape_10d[40];
	// demoted variable
	.shared .align 4 .b8 _ZZ27polycentric_immunity_kernelE13s_pk_immunity[300];
	// demoted variable
	.shared .align 4 .b8 _ZZ27polycentric_immunity_kernelE14s_freq_history[28];
	mov.u64 	%SPL, __local_depot0;
	ld.param.u64 	%rd35, [polycentric_immunity_kernel_param_0];
	ld.param.u64 	%rd27, [polycentric_immunity_kernel_param_1];
	ld.param.u64 	%rd28, [polycentric_immunity_kernel_param_2];
	ld.param.u64 	%rd29, [polycentric_immunity_kernel_param_3];
	ld.param.u64 	%rd30, [polycentric_immunity_kernel_param_4];
	ld.param.u64 	%rd31, [polycentric_immunity_kernel_param_5];
	ld.param.u64 	%rd32, [polycentric_immunity_kernel_param_6];
	ld.param.u64 	%rd33, [polycentric_immunity_kernel_param_7];
	ld.param.u64 	%rd34, [polycentric_immunity_kernel_param_8];
	ld.param.u32 	%r120, [polycentric_immunity_kernel_param_9];
	cvta.to.global.u64 	%rd1, %rd35;
	add.u64 	%rd2, %SPL, 0;
	add.u64 	%rd3, %SPL, 0;
	mov.u32 	%r1, %ctaid.x;
	setp.ge.s32 	%p2, %r1, %r120;
	@%p2 bra 	$L__BB0_155;
	cvta.to.global.u64 	%rd38, %rd27;
	cvta.to.global.u64 	%rd39, %rd28;
	mov.u32 	%r2, %tid.x;
	mul.wide.u32 	%rd40, %r1, 4;
	add.s64 	%rd41, %rd38, %rd40;
	ld.global.nc.u32 	%r3, [%rd41];
	add.s64 	%rd42, %rd39, %rd40;
	ld.global.nc.u32 	%r4, [%rd42];
	setp.ne.s32 	%p3, %r2, 0;
	@%p3 bra 	$L__BB0_6;
	mul.lo.s32 	%r122, %r1, 10;
	cvta.to.global.u64 	%rd43, %rd29;
	mul.wide.u32 	%rd44, %r122, 4;
	add.s64 	%rd45, %rd43, %rd44;
	ld.global.nc.f32 	%f160, [%rd45];
	st.shared.f32 	[_ZZ27polycentric_immunity_kernelE12s_escape_10d], %f160;
	ld.global.nc.f32 	%f161, [%rd45+4];
	st.shared.f32 	[_ZZ27polycentric_immunity_kernelE12s_escape_10d+4], %f161;
	ld.global.nc.f32 	%f162, [%rd45+8];
	st.shared.f32 	[_ZZ27polycentric_immunity_kernelE12s_escape_10d+8], %f162;
	ld.global.nc.f32 	%f163, [%rd45+12];
	st.shared.f32 	[_ZZ27polycentric_immunity_kernelE12s_escape_10d+12], %f163;
	ld.global.nc.f32 	%f164, [%rd45+16];
	st.shared.f32 	[_ZZ27polycentric_immunity_kernelE12s_escape_10d+16], %f164;
	ld.global.nc.f32 	%f165, [%rd45+20];
	st.shared.f32 	[_ZZ27polycentric_immunity_kernelE12s_escape_10d+20], %f165;
	ld.global.nc.f32 	%f166, [%rd45+24];
	st.shared.f32 	[_ZZ27polycentric_immunity_kernelE12s_escape_10d+24], %f166;
	ld.global.nc.f32 	%f167, [%rd45+28];
	st.shared.f32 	[_ZZ27polycentric_immunity_kernelE12s_escape_10d+28], %f167;
	ld.global.nc.f32 	%f168, [%rd45+32];
	st.shared.f32 	[_ZZ27polycentric_immunity_kernelE12s_escape_10d+32], %f168;
	ld.global.nc.f32 	%f169, [%rd45+36];
	st.shared.f32 	[_ZZ27polycentric_immunity_kernelE12s_escape_10d+36], %f169;
	mul.lo.s32 	%r5, %r1, 75;
	cvta.to.global.u64 	%rd4, %rd30;
	mov.b32 	%r361, 0;
$L__BB0_3:
	add.s32 	%r123, %r361, %r5;
	mul.wide.u32 	%rd46, %r123, 4;
	add.s64 	%rd5, %rd4, %rd46;
	ld.global.nc.f32 	%f170, [%rd5];
	shl.b32 	%r124, %r361, 2;
	mov.u32 	%r125, _ZZ27polycentric_immunity_kernelE13s_pk_immunity;
	add.s32 	%r7, %r125, %r124;
	st.shared.f32 	[%r7], %f170;
	ld.global.nc.f32 	%f171, [%rd5+4];
	st.shared.f32 	[%r7+4], %f171;
	ld.global.nc.f32 	%f172, [%rd5+8];
	st.shared.f32 	[%r7+8], %f172;
	setp.eq.s32 	%p4, %r361, 72;
	@%p4 bra 	$L__BB0_5;
	ld.global.nc.f32 	%f173, [%rd5+12];
	st.shared.f32 	[%r7+12], %f173;
	add.s32 	%r361, %r361, 4;
	bra.uni 	$L__BB0_3;
$L__BB0_5:
	mul.lo.s32 	%r126, %r1, 7;
	cvta.to.global.u64 	%rd47, %rd32;
	mul.wide.u32 	%rd48, %r126, 4;
	add.s64 	%rd49, %rd47, %rd48;
	ld.global.nc.f32 	%f174, [%rd49];
	st.shared.f32 	[_ZZ27polycentric_immunity_kernelE14s_freq_history], %f174;
	ld.global.nc.f32 	%f175, [%rd49+4];
	st.shared.f32 	[_ZZ27polycentric_immunity_kernelE14s_freq_history+4], %f175;
	ld.global.nc.f32 	%f176, [%rd49+8];
	st.shared.f32 	[_ZZ27polycentric_immunity_kernelE14s_freq_history+8], %f176;
	ld.global.nc.f32 	%f177, [%rd49+12];
	st.shared.f32 	[_ZZ27polycentric_immunity_kernelE14s_freq_history+12], %f177;
	ld.global.nc.f32 	%f178, [%rd49+16];
	st.shared.f32 	[_ZZ27polycentric_immunity_kernelE14s_freq_history+16], %f178;
	ld.global.nc.f32 	%f179, [%rd49+20];
	st.shared.f32 	[_ZZ27polycentric_immunity_kernelE14s_freq_history+20], %f179;
	ld.global.nc.f32 	%f180, [%rd49+24];
	st.shared.f32 	[_ZZ27polycentric_immunity_kernelE14s_freq_history+24], %f180;
$L__BB0_6:
	setp.gt.u32 	%p5, %r2, 135;
	@%p5 bra 	$L__BB0_23;
	cvt.rn.f32.s32 	%f1, %r4;
	mov.u32 	%r9, %ntid.x;
	and.b32  	%r10, %r4, 15;
	add.s32 	%r11, %r10, -1;
	and.b32  	%r12, %r4, 7;
	add.s32 	%r13, %r12, -1;
	and.b32  	%r14, %r4, 2147483632;
	and.b32  	%r15, %r4, 3;
	mov.u32 	%r362, %r2;
$L__BB0_8:
	setp.lt.s32 	%p6, %r4, 1;
	mov.f32 	%f845, 0f00000000;
	@%p6 bra 	$L__BB0_22;
	setp.lt.u32 	%p7, %r4, 16;
	mov.f32 	%f845, 0f00000000;
	mov.b32 	%r365, 0;
	@%p7 bra 	$L__BB0_12;
	mov.f32 	%f845, 0f00000000;
	mov.b32 	%r363, 0;
$L__BB0_11:
	.pragma "nounroll";
	add.s32 	%r129, %r363, %r3;
	mad.lo.s32 	%r130, %r129, 136, %r362;
	mul.wide.s32 	%rd50, %r130, 4;
	add.s64 	%rd51, %rd1, %rd50;
	ld.global.nc.f32 	%f185, [%rd51];
	add.f32 	%f186, %f845, %f185;
	ld.global.nc.f32 	%f187, [%rd51+544];
	add.f32 	%f188, %f186, %f187;
	ld.global.nc.f32 	%f189, [%rd51+1088];
	add.f32 	%f190, %f188, %f189;
	ld.global.nc.f32 	%f191, [%rd51+1632];
	add.f32 	%f192, %f190, %f191;
	ld.global.nc.f32 	%f193, [%rd51+2176];
	add.f32 	%f194, %f192, %f193;
	ld.global.nc.f32 	%f195, [%rd51+2720];
	add.f32 	%f196, %f194, %f195;
	ld.global.nc.f32 	%f197, [%rd51+3264];
	add.f32 	%f198, %f196, %f197;
	ld.global.nc.f32 	%f199, [%rd51+3808];
	add.f32 	%f200, %f198, %f199;
	ld.global.nc.f32 	%f201, [%rd51+4352];
	add.f32 	%f202, %f200, %f201;
	ld.global.nc.f32 	%f203, [%rd51+4896];
	add.f32 	%f204, %f202, %f203;
	ld.global.nc.f32 	%f205, [%rd51+5440];
	add.f32 	%f206, %f204, %f205;
	ld.global.nc.f32 	%f207, [%rd51+5984];
	add.f32 	%f208, %f206, %f207;
	ld.global.nc.f32 	%f209, [%rd51+6528];
	add.f32 	%f210, %f208, %f209;
	ld.global.nc.f32 	%f211, [%rd51+7072];
	add.f32 	%f212, %f210, %f211;
	ld.global.nc.f32 	%f213, [%rd51+7616];
	add.f32 	%f214, %f212, %f213;
	ld.global.nc.f32 	%f215, [%rd51+8160];
	add.f32 	%f845, %f214, %f215;
	add.s32 	%r363, %r363, 16;
	setp.ne.s32 	%p8, %r363, %r14;
	mov.u32 	%r365, %r14;
	@%p8 bra 	$L__BB0_11;
$L__BB0_12:
	setp.eq.s32 	%p9, %r10, 0;
	@%p9 bra 	$L__BB0_22;
	setp.lt.u32 	%p10, %r11, 7;
	@%p10 bra 	$L__BB0_15;
	add.s32 	%r131, %r365, %r3;
	mad.lo.s32 	%r132, %r131, 136, %r362;
	mul.wide.s32 	%rd52, %r132, 4;
	add.s64 	%rd53, %rd1, %rd52;
	ld.global.nc.f32 	%f217, [%rd53];
	add.f32 	%f218, %f845, %f217;
	ld.global.nc.f32 	%f219, [%rd53+544];
	add.f32 	%f220, %f218, %f219;
	ld.global.nc.f32 	%f221, [%rd53+1088];
	add.f32 	%f222, %f220, %f221;
	ld.global.nc.f32 	%f223, [%rd53+1632];
	add.f32 	%f224, %f222, %f223;
	ld.global.nc.f32 	%f225, [%rd53+2176];
	add.f32 	%f226, %f224, %f225;
	ld.global.nc.f32 	%f227, [%rd53+2720];
	add.f32 	%f228, %f226, %f227;
	ld.global.nc.f32 	%f229, [%rd53+3264];
	add.f32 	%f230, %f228, %f229;
	ld.global.nc.f32 	%f231, [%rd53+3808];
	add.f32 	%f845, %f230, %f231;
	add.s32 	%r365, %r365, 8;
$L__BB0_15:
	setp.eq.s32 	%p11, %r12, 0;
	@%p11 bra 	$L__BB0_22;
	setp.lt.u32 	%p12, %r13, 3;
	@%p12 bra 	$L__BB0_18;
	add.s32 	%r133, %r365, %r3;
	mad.lo.s32 	%r134, %r133, 136, %r362;
	mul.wide.s32 	%rd54, %r134, 4;
	add.s64 	%rd55, %rd1, %rd54;
	ld.global.nc.f32 	%f233, [%rd55];
	add.f32 	%f234, %f845, %f233;
	ld.global.nc.f32 	%f235, [%rd55+544];
	add.f32 	%f236, %f234, %f235;
	ld.global.nc.f32 	%f237, [%rd55+1088];
	add.f32 	%f238, %f236, %f237;
	ld.global.nc.f32 	%f239, [%rd55+1632];
	add.f32 	%f845, %f238, %f239;
	add.s32 	%r365, %r365, 4;
$L__BB0_18:
	setp.eq.s32 	%p13, %r15, 0;
	@%p13 bra 	$L__BB0_22;
	setp.eq.s32 	%p14, %r15, 1;
	add.s32 	%r135, %r365, %r3;
	mad.lo.s32 	%r136, %r135, 136, %r362;
	mul.wide.s32 	%rd56, %r136, 4;
	add.s64 	%rd6, %rd1, %rd56;
	ld.global.nc.f32 	%f240, [%rd6];
	add.f32 	%f845, %f845, %f240;
	@%p14 bra 	$L__BB0_22;
	setp.eq.s32 	%p15, %r15, 2;
	ld.global.nc.f32 	%f241, [%rd6+544];
	add.f32 	%f845, %f845, %f241;
	@%p15 bra 	$L__BB0_22;
	ld.global.nc.f32 	%f242, [%rd6+1088];
	add.f32 	%f845, %f845, %f242;
$L__BB0_22:
	div.rn.f32 	%f243, %f845, %f1;
	shl.b32 	%r137, %r362, 2;
	mov.u32 	%r138, _ZZ27polycentric_immunity_kernelE15s_mean_features;
	add.s32 	%r139, %r138, %r137;
	st.shared.f32 	[%r139], %f243;
	add.s32 	%r362, %r362, %r9;
	setp.lt.u32 	%p16, %r362, 136;
	@%p16 bra 	$L__BB0_8;
$L__BB0_23:
	setp.ne.s32 	%p17, %r2, 0;
	bar.sync 	0;
	@%p17 bra 	$L__BB0_155;
	cvta.to.global.u64 	%rd57, %rd31;
	add.s64 	%rd59, %rd57, %rd40;
	ld.global.nc.f32 	%f247, [%rd59];
	cvta.to.global.u64 	%rd60, %rd33;
	add.s64 	%rd61, %rd60, %rd40;
	ld.global.nc.f32 	%f16, [%rd61];
	mul.lo.s32 	%r141, %r1, 22;
	ld.shared.f32 	%f248, [_ZZ27polycentric_immunity_kernelE12s_escape_10d];
	cvta.to.global.u64 	%rd62, %rd34;
	mul.wide.u32 	%rd63, %r141, 4;
	add.s64 	%rd7, %rd62, %rd63;
	st.global.f32 	[%rd7], %f248;
	ld.shared.f32 	%f249, [_ZZ27polycentric_immunity_kernelE12s_escape_10d+4];
	st.global.f32 	[%rd7+4], %f249;
	ld.shared.f32 	%f250, [_ZZ27polycentric_immunity_kernelE12s_escape_10d+8];
	st.global.f32 	[%rd7+8], %f250;
	ld.shared.f32 	%f251, [_ZZ27polycentric_immunity_kernelE12s_escape_10d+12];
	st.global.f32 	[%rd7+12], %f251;
	ld.shared.f32 	%f252, [_ZZ27polycentric_immunity_kernelE12s_escape_10d+16];
	st.global.f32 	[%rd7+16], %f252;
	ld.shared.f32 	%f253, [_ZZ27polycentric_immunity_kernelE12s_escape_10d+20];
	st.global.f32 	[%rd7+20], %f253;
	ld.shared.f32 	%f254, [_ZZ27polycentric_immunity_kernelE12s_escape_10d+24];
	st.global.f32 	[%rd7+24], %f254;
	ld.shared.f32 	%f255, [_ZZ27polycentric_immunity_kernelE12s_escape_10d+28];
	st.global.f32 	[%rd7+28], %f255;
	ld.shared.f32 	%f256, [_ZZ27polycentric_immunity_kernelE12s_escape_10d+32];
	st.global.f32 	[%rd7+32], %f256;
	ld.shared.f32 	%f257, [_ZZ27polycentric_immunity_kernelE12s_escape_10d+36];
	st.global.f32 	[%rd7+36], %f257;
	ld.const.f32 	%f258, [c_wave_speed];
	mul.f32 	%f17, %f247, %f258;
	ld.const.f32 	%f259, [c_wave_damping];
	neg.f32 	%f260, %f259;
	mul.f32 	%f261, %f247, %f260;
	fma.rn.f32 	%f262, %f261, 0f3BBB989D, 0f3F000000;
	cvt.sat.f32.f32 	%f263, %f262;
	mov.f32 	%f264, 0f4B400001;
	mov.f32 	%f265, 0f437C0000;
	fma.rm.f32 	%f266, %f263, %f265, %f264;
	add.f32 	%f267, %f266, 0fCB40007F;
	neg.f32 	%f268, %f267;
	fma.rn.f32 	%f269, %f261, 0f3FB8AA3B, %f268;
	fma.rn.f32 	%f270, %f261, 0f32A57060, %f269;
	mov.b32 	%r142, %f266;
	shl.b32 	%r143, %r142, 23;
	mov.b32 	%f271, %r143;
	ex2.approx.ftz.f32 	%f272, %f270;
	mul.f32 	%f18, %f272, %f271;
	mov.f32 	%f273, 0f3F800000;
	sub.f32 	%f19, %f273, %f248;
	sub.f32 	%f20, %f273, %f249;
	sub.f32 	%f21, %f273, %f250;
	sub.f32 	%f22, %f273, %f251;
	sub.f32 	%f23, %f273, %f252;
	sub.f32 	%f24, %f273, %f253;
	sub.f32 	%f25, %f273, %f254;
	sub.f32 	%f26, %f273, %f255;
	sub.f32 	%f27, %f273, %f256;
	sub.f32 	%f28, %f273, %f257;
	mov.f32 	%f848, 0f00000000;
	mov.f32 	%f847, 0fCE6E6B28;
	mov.f32 	%f846, 0f4E6E6B28;
	mov.b32 	%r367, 0;
	mov.u32 	%r146, _ZZ27polycentric_immunity_kernelE13s_pk_immunity;
	mov.u64 	%rd65, c_epitope_centers;
	mov.u64 	%rd68, c_cross_reactivity;
	mov.u64 	%rd85, __cudart_i2opi_f;
$L__BB0_25:
	shl.b32 	%r145, %r367, 2;
	add.s32 	%r147, %r146, %r145;
	ld.shared.f32 	%f275, [%r147];
	mov.f32 	%f276, 0f3F800000;
	sub.f32 	%f277, %f276, %f275;
	mul.f32 	%f32, %f277, 0f40490FD0;
	mov.f32 	%f849, 0f00000000;
	mov.b32 	%r368, 0;
	mov.f32 	%f850, %f849;
$L__BB0_26:
	mul.lo.s32 	%r27, %r368, 136;
	mov.f32 	%f851, 0f00000000;
	mov.b32 	%r369, 0;
$L__BB0_27:
	.pragma "nounroll";
	shl.b32 	%r149, %r369, 2;
	mov.u32 	%r150, _ZZ27polycentric_immunity_kernelE15s_mean_features;
	add.s32 	%r151, %r150, %r149;
	ld.shared.f32 	%f279, [%r151];
	add.s32 	%r152, %r369, %r27;
	mul.wide.u32 	%rd64, %r152, 4;
	add.s64 	%rd66, %rd65, %rd64;
	ld.const.f32 	%f280, [%rd66];
	sub.f32 	%f281, %f279, %f280;
	fma.rn.f32 	%f282, %f281, %f281, %f851;
	ld.shared.f32 	%f283, [%r151+4];
	ld.const.f32 	%f284, [%rd66+4];
	sub.f32 	%f285, %f283, %f284;
	fma.rn.f32 	%f286, %f285, %f285, %f282;
	ld.shared.f32 	%f287, [%r151+8];
	ld.const.f32 	%f288, [%rd66+8];
	sub.f32 	%f289, %f287, %f288;
	fma.rn.f32 	%f290, %f289, %f289, %f286;
	ld.shared.f32 	%f291, [%r151+12];
	ld.const.f32 	%f292, [%rd66+12];
	sub.f32 	%f293, %f291, %f292;
	fma.rn.f32 	%f294, %f293, %f293, %f290;
	ld.shared.f32 	%f295, [%r151+16];
	ld.const.f32 	%f296, [%rd66+16];
	sub.f32 	%f297, %f295, %f296;
	fma.rn.f32 	%f298, %f297, %f297, %f294;
	ld.shared.f32 	%f299, [%r151+20];
	ld.const.f32 	%f300, [%rd66+20];
	sub.f32 	%f301, %f299, %f300;
	fma.rn.f32 	%f302, %f301, %f301, %f298;
	ld.shared.f32 	%f303, [%r151+24];
	ld.const.f32 	%f304, [%rd66+24];
	sub.f32 	%f305, %f303, %f304;
	fma.rn.f32 	%f306, %f305, %f305, %f302;
	ld.shared.f32 	%f307, [%r151+28];
	ld.const.f32 	%f308, [%rd66+28];
	sub.f32 	%f309, %f307, %f308;
	fma.rn.f32 	%f851, %f309, %f309, %f306;
	add.s32 	%r369, %r369, 8;
	setp.ne.s32 	%p18, %r369, 136;
	@%p18 bra 	$L__BB0_27;
	abs.f32 	%f37, %f851;
	setp.eq.f32 	%p19, %f851, 0f3F800000;
	mov.f32 	%f852, 0f3F800000;
	@%p19 bra 	$L__BB0_35;
	setp.num.f32 	%p20, %f37, %f37;
	@%p20 bra 	$L__BB0_31;
	mov.f32 	%f367, 0f3F400000;
	add.rn.f32 	%f852, %f851, %f367;
	bra.uni 	$L__BB0_35;
$L__BB0_31:
	setp.neu.f32 	%p21, %f851, 0f00000000;
	setp.neu.f32 	%p22, %f37, 0f7F800000;
	and.pred  	%p23, %p21, %p22;
	@%p23 bra 	$L__BB0_33;
	add.f32 	%f366, %f851, %f851;
	mov.b32 	%r162, %f366;
	and.b32  	%r163, %r162, 2147483647;
	mov.b32 	%f852, %r163;
	bra.uni 	$L__BB0_35;
$L__BB0_33:
	setp.lt.f32 	%p24, %f37, 0f00800000;
	mul.f32 	%f311, %f37, 0f4B800000;
	selp.f32 	%f312, %f311, %f37, %p24;
	mov.b32 	%r153, %f312;
	add.s32 	%r154, %r153, -1060439283;
	and.b32  	%r155, %r154, -8388608;
	sub.s32 	%r156, %r153, %r155;
	mov.b32 	%f313, %r156;
	cvt.rn.f32.s32 	%f314, %r155;
	selp.f32 	%f315, 0fC1C00000, 0f00000000, %p24;
	fma.rn.f32 	%f316, %f314, 0f34000000, %f315;
	add.f32 	%f317, %f313, 0fBF800000;
	add.f32 	%f318, %f313, 0f3F800000;
	rcp.approx.ftz.f32 	%f319, %f318;
	add.f32 	%f320, %f317, %f317;
	mul.f32 	%f321, %f320, %f319;
	mul.f32 	%f322, %f321, %f321;
	neg.f32 	%f323, %f321;
	sub.f32 	%f324, %f317, %f321;
	add.f32 	%f325, %f324, %f324;
	fma.rn.f32 	%f326, %f323, %f317, %f325;
	mul.rn.f32 	%f327, %f319, %f326;
	fma.rn.f32 	%f328, %f322, 0f3A2C32E4, 0f3B52E7DB;
	fma.rn.f32 	%f329, %f328, %f322, 0f3C93BB73;
	fma.rn.f32 	%f330, %f329, %f322, 0f3DF6384F;
	mul.rn.f32 	%f331, %f330, %f322;
	fma.rn.f32 	%f332, %f321, 0f3FB8AA3B, %f316;
	mul.f32 	%f333, %f331, 0f40400000;
	sub.f32 	%f334, %f316, %f332;
	fma.rn.f32 	%f335, %f321, 0f3FB8AA3B, %f334;
	fma.rn.f32 	%f336, %f327, 0f3FB8AA3B, %f335;
	fma.rn.f32 	%f337, %f321, 0f32A55E34, %f336;
	fma.rn.f32 	%f338, %f333, %f327, %f337;
	fma.rn.f32 	%f339, %f331, %f321, %f338;
	add.rn.f32 	%f340, %f332, %f339;
	mov.f32 	%f341, 0f3F400000;
	mul.rn.f32 	%f342, %f340, %f341;
	cvt.rni.f32.f32 	%f343, %f342;
	sub.f32 	%f344, %f342, %f343;
	neg.f32 	%f345, %f342;
	fma.rn.f32 	%f346, %f340, 0f3F400000, %f345;
	neg.f32 	%f347, %f332;
	add.rn.f32 	%f348, %f340, %f347;
	neg.f32 	%f349, %f348;
	add.rn.f32 	%f350, %f339, %f349;
	fma.rn.f32 	%f351, %f350, 0f3F400000, %f346;
	add.f32 	%f352, %f344, %f351;
	setp.gt.f32 	%p25, %f343, 0f00000000;
	selp.b32 	%r157, 0, -2097152000, %p25;
	setp.geu.f32 	%p26, %f851, 0f00000000;
	setp.lt.f32 	%p27, %f342, 0f00000000;
	selp.f32 	%f353, 0f00000000, 0f7F800000, %p27;
	abs.f32 	%f354, %f342;
	setp.gt.f32 	%p28, %f354, 0f43180000;
	cvt.rzi.s32.f32 	%r158, %f343;
	shl.b32 	%r159, %r158, 23;
	sub.s32 	%r160, %r159, %r157;
	mov.b32 	%f355, %r160;
	add.s32 	%r161, %r157, 2130706432;
	mov.b32 	%f356, %r161;
	fma.rn.f32 	%f357, %f352, 0f391FCB8E, 0f3AAF85ED;
	fma.rn.f32 	%f358, %f357, %f352, 0f3C1D9856;
	fma.rn.f32 	%f359, %f358, %f352, 0f3D6357BB;
	fma.rn.f32 	%f360, %f359, %f352, 0f3E75FDEC;
	fma.rn.f32 	%f361, %f360, %f352, 0f3F317218;
	fma.rn.f32 	%f362, %f361, %f352, 0f3F800000;
	mul.f32 	%f363, %f362, %f356;
	mul.f32 	%f364, %f363, %f355;
	selp.f32 	%f852, %f353, %f364, %p28;
	@%p26 bra 	$L__BB0_35;
	mov.f32 	%f852, 0f7FFFFFFF;
$L__BB0_35:
	add.f32 	%f42, %f852, 0f3F800000;
	shl.b32 	%r164, %r368, 2;
	mov.u32 	%r165, _ZZ27polycentric_immunity_kernelE12s_escape_10d;
	add.s32 	%r166, %r165, %r164;
	ld.shared.f32 	%f43, [%r166];
	mul.lo.s32 	%r167, %r368, 10;
	setp.eq.s32 	%p29, %r368, 0;
	mul.wide.u32 	%rd67, %r167, 4;
	add.s64 	%rd8, %rd68, %rd67;
	mov.f32 	%f854, 0f00000000;
	@%p29 bra 	$L__BB0_37;
	ld.const.f32 	%f369, [%rd8];
	fma.rn.f32 	%f854, %f369, %f19, 0f00000000;
$L__BB0_37:
	setp.eq.s32 	%p30, %r368, 1;
	@%p30 bra 	$L__BB0_39;
	ld.const.f32 	%f370, [%rd8+4];
	fma.rn.f32 	%f854, %f370, %f20, %f854;
$L__BB0_39:
	setp.eq.s32 	%p31, %r368, 2;
	@%p31 bra 	$L__BB0_41;
	ld.const.f32 	%f371, [%rd8+8];
	fma.rn.f32 	%f854, %f371, %f21, %f854;
$L__BB0_41:
	setp.eq.s32 	%p32, %r368, 3;
	@%p32 bra 	$L__BB0_43;
	ld.const.f32 	%f372, [%rd8+12];
	fma.rn.f32 	%f854, %f372, %f22, %f854;
$L__BB0_43:
	setp.eq.s32 	%p33, %r368, 4;
	@%p33 bra 	$L__BB0_45;
	ld.const.f32 	%f373, [%rd8+16];
	fma.rn.f32 	%f854, %f373, %f23, %f854;
$L__BB0_45:
	setp.eq.s32 	%p34, %r368, 5;
	@%p34 bra 	$L__BB0_47;
	ld.const.f32 	%f374, [%rd8+20];
	fma.rn.f32 	%f854, %f374, %f24, %f854;
$L__BB0_47:
	setp.eq.s32 	%p35, %r368, 6;
	@%p35 bra 	$L__BB0_49;
	ld.const.f32 	%f375, [%rd8+24];
	fma.rn.f32 	%f854, %f375, %f25, %f854;
$L__BB0_49:
	setp.eq.s32 	%p36, %r368, 7;
	@%p36 bra 	$L__BB0_51;
	ld.const.f32 	%f376, [%rd8+28];
	fma.rn.f32 	%f854, %f376, %f26, %f854;
$L__BB0_51:
	setp.eq.s32 	%p37, %r368, 8;
	@%p37 bra 	$L__BB0_53;
	ld.const.f32 	%f377, [%rd8+32];
	fma.rn.f32 	%f854, %f377, %f27, %f854;
$L__BB0_53:
	setp.eq.s32 	%p38, %r368, 9;
	@%p38 bra 	$L__BB0_55;
	ld.const.f32 	%f378, [%rd8+36];
	fma.rn.f32 	%f854, %f378, %f28, %f854;
$L__BB0_55:
	fma.rn.f32 	%f379, %f854, 0fBF000000, 0f3F800000;
	mul.f32 	%f380, %f43, %f379;
	sqrt.rn.f32 	%f381, %f851;
	fma.rn.f32 	%f64, %f17, %f381, %f32;
	mul.f32 	%f382, %f380, %f18;
	rcp.rn.f32 	%f383, %f42;
	mul.f32 	%f65, %f383, %f382;
	mul.f32 	%f384, %f64, 0f3F22F983;
	cvt.rni.s32.f32 	%r377, %f384;
	cvt.rn.f32.s32 	%f385, %r377;
	fma.rn.f32 	%f386, %f385, 0fBFC90FDA, %f64;
	fma.rn.f32 	%f387, %f385, 0fB3A22168, %f386;
	fma.rn.f32 	%f864, %f385, 0fA7C234C5, %f387;
	abs.f32 	%f67, %f64;
	setp.ltu.f32 	%p39, %f67, 0f47CE4780;
	mov.u32 	%r373, %r377;
	mov.f32 	%f863, %f864;
	@%p39 bra 	$L__BB0_63;
	setp.neu.f32 	%p40, %f67, 0f7F800000;
	@%p40 bra 	$L__BB0_58;
	mov.f32 	%f390, 0f00000000;
	mul.rn.f32 	%f863, %f64, %f390;
	mov.b32 	%r373, 0;
	bra.uni 	$L__BB0_63;
$L__BB0_58:
	mov.b64 	%rd141, 0;
	mov.b32 	%r370, 0;
$L__BB0_59:
	.pragma "nounroll";
	mul.wide.u32 	%rd70, %r370, 4;
	mov.u64 	%rd71, __cudart_i2opi_f;
	add.s64 	%rd72, %rd71, %rd70;
	ld.global.nc.u32 	%r169, [%rd72];
	mov.b32 	%r170, %f64;
	shl.b32 	%r171, %r170, 8;
	or.b32  	%r172, %r171, -2147483648;
	mad.wide.u32 	%rd73, %r169, %r172, %rd141;
	shr.u64 	%rd141, %rd73, 32;
	add.s64 	%rd74, %rd3, %rd70;
	st.local.u32 	[%rd74], %rd73;
	add.s32 	%r370, %r370, 1;
	setp.ne.s32 	%p41, %r370, 6;
	@%p41 bra 	$L__BB0_59;
	mov.b32 	%r173, %f64;
	shr.u32 	%r174, %r173, 23;
	st.local.u32 	[%rd3+24], %rd141;
	and.b32  	%r175, %r174, 31;
	and.b32  	%r176, %r174, 224;
	add.s32 	%r177, %r176, -128;
	shr.u32 	%r178, %r177, 5;
	mul.wide.u32 	%rd75, %r178, 4;
	sub.s64 	%rd76, %rd3, %rd75;
	ld.local.u32 	%r371, [%rd76+24];
	ld.local.u32 	%r372, [%rd76+20];
	setp.eq.s32 	%p42, %r175, 0;
	@%p42 bra 	$L__BB0_62;
	mov.b32 	%r179, %f64;
	shr.u32 	%r180, %r179, 23;
	and.b32  	%r181, %r180, 31;
	shf.l.wrap.b32 	%r371, %r372, %r371, %r181;
	and.b32  	%r182, %r180, 224;
	add.s32 	%r183, %r182, -128;
	shr.u32 	%r184, %r183, 5;
	mul.wide.u32 	%rd77, %r184, 4;
	sub.s64 	%rd78, %rd3, %rd77;
	ld.local.u32 	%r185, [%rd78+16];
	shf.l.wrap.b32 	%r372, %r185, %r372, %r181;
$L__BB0_62:
	shr.u32 	%r186, %r371, 30;
	shf.l.wrap.b32 	%r187, %r372, %r371, 2;
	shl.b32 	%r188, %r372, 2;
	shr.u32 	%r189, %r187, 31;
	add.s32 	%r190, %r189, %r186;
	neg.s32 	%r191, %r190;
	mov.b32 	%r192, %f64;
	setp.lt.s32 	%p43, %r192, 0;
	selp.b32 	%r373, %r191, %r190, %p43;
	xor.b32  	%r193, %r187, %r192;
	shr.s32 	%r194, %r187, 31;
	xor.b32  	%r195, %r194, %r187;
	xor.b32  	%r196, %r194, %r188;
	cvt.u64.u32 	%rd79, %r195;
	shl.b64 	%rd80, %rd79, 32;
	cvt.u64.u32 	%rd81, %r196;
	or.b64  	%rd82, %rd80, %rd81;
	cvt.rn.f64.s64 	%fd1, %rd82;
	mul.f64 	%fd2, %fd1, 0d3BF921FB54442D19;
	cvt.rn.f32.f64 	%f388, %fd2;
	neg.f32 	%f389, %f388;
	setp.lt.s32 	%p44, %r193, 0;
	selp.f32 	%f863, %f389, %f388, %p44;
$L__BB0_63:
	add.s32 	%r198, %r373, 1;
	mul.rn.f32 	%f391, %f863, %f863;
	and.b32  	%r199, %r373, 1;
	setp.eq.b32 	%p46, %r199, 1;
	selp.f32 	%f392, %f863, 0f3F800000, %p46;
	fma.rn.f32 	%f393, %f391, %f392, 0f00000000;
	fma.rn.f32 	%f394, %f391, 0f37CBAC00, 0fBAB607ED;
	selp.f32 	%f395, 0fB94D4153, %f394, %p46;
	selp.f32 	%f396, 0f3C0885E4, 0f3D2AAABB, %p46;
	fma.rn.f32 	%f397, %f395, %f391, %f396;
	selp.f32 	%f398, 0fBE2AAAA8, 0fBEFFFFFF, %p46;
	fma.rn.f32 	%f399, %f397, %f391, %f398;
	fma.rn.f32 	%f400, %f399, %f393, %f392;
	and.b32  	%r200, %r198, 2;
	setp.eq.s32 	%p47, %r200, 0;
	mov.f32 	%f401, 0f00000000;
	sub.f32 	%f402, %f401, %f400;
	selp.f32 	%f403, %f400, %f402, %p47;
	fma.rn.f32 	%f850, %f65, %f403, %f850;
	@%p39 bra 	$L__BB0_71;
	setp.neu.f32 	%p48, %f67, 0f7F800000;
	@%p48 bra 	$L__BB0_66;
	mov.f32 	%f406, 0f00000000;
	mul.rn.f32 	%f864, %f64, %f406;
	mov.b32 	%r377, 0;
	bra.uni 	$L__BB0_71;
$L__BB0_66:
	mov.b32 	%r41, %f64;
	shl.b32 	%r202, %r41, 8;
	or.b32  	%r42, %r202, -2147483648;
	mov.b64 	%rd142, 0;
	mov.b32 	%r374, 0;
$L__BB0_67:
	.pragma "nounroll";
	mul.wide.u32 	%rd84, %r374, 4;
	add.s64 	%rd86, %rd85, %rd84;
	ld.global.nc.u32 	%r203, [%rd86];
	mad.wide.u32 	%rd87, %r203, %r42, %rd142;
	shr.u64 	%rd142, %rd87, 32;
	add.s64 	%rd88, %rd2, %rd84;
	st.local.u32 	[%rd88], %rd87;
	add.s32 	%r374, %r374, 1;
	setp.ne.s32 	%p49, %r374, 6;
	@%p49 bra 	$L__BB0_67;
	shr.u32 	%r204, %r41, 23;
	st.local.u32 	[%rd2+24], %rd142;
	and.b32  	%r45, %r204, 31;
	and.b32  	%r205, %r204, 224;
	add.s32 	%r206, %r205, -128;
	shr.u32 	%r207, %r206, 5;
	mul.wide.u32 	%rd89, %r207, 4;
	sub.s64 	%rd13, %rd2, %rd89;
	ld.local.u32 	%r375, [%rd13+24];
	ld.local.u32 	%r376, [%rd13+20];
	setp.eq.s32 	%p50, %r45, 0;
	@%p50 bra 	$L__BB0_70;
	shf.l.wrap.b32 	%r375, %r376, %r375, %r45;
	ld.local.u32 	%r208, [%rd13+16];
	shf.l.wrap.b32 	%r376, %r208, %r376, %r45;
$L__BB0_70:
	shr.u32 	%r209, %r375, 30;
	shf.l.wrap.b32 	%r210, %r376, %r375, 2;
	shl.b32 	%r211, %r376, 2;
	shr.u32 	%r212, %r210, 31;
	add.s32 	%r213, %r212, %r209;
	neg.s32 	%r214, %r213;
	setp.lt.s32 	%p51, %r41, 0;
	selp.b32 	%r377, %r214, %r213, %p51;
	xor.b32  	%r215, %r210, %r41;
	shr.s32 	%r216, %r210, 31;
	xor.b32  	%r217, %r216, %r210;
	xor.b32  	%r218, %r216, %r211;
	cvt.u64.u32 	%rd90, %r217;
	shl.b64 	%rd91, %rd90, 32;
	cvt.u64.u32 	%rd92, %r218;
	or.b64  	%rd93, %rd91, %rd92;
	cvt.rn.f64.s64 	%fd3, %rd93;
	mul.f64 	%fd4, %fd3, 0d3BF921FB54442D19;
	cvt.rn.f32.f64 	%f404, %fd4;
	neg.f32 	%f405, %f404;
	setp.lt.s32 	%p52, %r215, 0;
	selp.f32 	%f864, %f405, %f404, %p52;
$L__BB0_71:
	mul.rn.f32 	%f407, %f864, %f864;
	and.b32  	%r220, %r377, 1;
	setp.eq.b32 	%p53, %r220, 1;
	selp.f32 	%f408, 0f3F800000, %f864, %p53;
	fma.rn.f32 	%f409, %f407, %f408, 0f00000000;
	fma.rn.f32 	%f410, %f407, 0f37CBAC00, 0fBAB607ED;
	selp.f32 	%f411, %f410, 0fB94D4153, %p53;
	selp.f32 	%f412, 0f3D2AAABB, 0f3C0885E4, %p53;
	fma.rn.f32 	%f413, %f411, %f407, %f412;
	selp.f32 	%f414, 0fBEFFFFFF, 0fBE2AAAA8, %p53;
	fma.rn.f32 	%f415, %f413, %f407, %f414;
	fma.rn.f32 	%f416, %f415, %f409, %f408;
	and.b32  	%r221, %r377, 2;
	setp.eq.s32 	%p54, %r221, 0;
	mov.f32 	%f417, 0f00000000;
	sub.f32 	%f418, %f417, %f416;
	selp.f32 	%f419, %f416, %f418, %p54;
	fma.rn.f32 	%f849, %f65, %f419, %f849;
	add.s32 	%r368, %r368, 1;
	setp.ne.s32 	%p55, %r368, 10;
	@%p55 bra 	$L__BB0_26;
	mul.f32 	%f420, %f849, %f849;
	fma.rn.f32 	%f421, %f850, %f850, %f420;
	add.f32 	%f848, %f848, %f421;
	max.f32 	%f847, %f847, %f421;
	min.f32 	%f846, %f846, %f421;
	add.s32 	%r367, %r367, 1;
	setp.ne.s32 	%p56, %r367, 75;
	@%p56 bra 	$L__BB0_25;
	div.rn.f32 	%f79, %f848, 0f42960000;
	setp.gt.f32 	%p57, %f846, 0f358637BD;
	div.rn.f32 	%f423, %f847, %f846;
	selp.f32 	%f80, %f423, 0f41200000, %p57;
	ld.shared.f32 	%f424, [_ZZ27polycentric_immunity_kernelE14s_freq_history+24];
	ld.shared.f32 	%f425, [_ZZ27polycentric_immunity_kernelE14s_freq_history];
	sub.f32 	%f426, %f424, %f425;
	fma.rn.f32 	%f427, %f16, 0f40E00000, 0f358637BD;
	div.rn.f32 	%f81, %f426, %f427;
	mov.f32 	%f865, 0f4E6E6B28;
	mov.b32 	%r378, 0;
	mov.u64 	%rd95, c_epitope_centers;
$L__BB0_74:
	mul.lo.s32 	%r57, %r378, 136;
	mov.f32 	%f866, 0f00000000;
	mov.b32 	%r379, 0;
$L__BB0_75:
	.pragma "nounroll";
	shl.b32 	%r224, %r379, 2;
	mov.u32 	%r225, _ZZ27polycentric_immunity_kernelE15s_mean_features;
	add.s32 	%r226, %r225, %r224;
	ld.shared.f32 	%f429, [%r226];
	add.s32 	%r227, %r379, %r57;
	mul.wide.u32 	%rd94, %r227, 4;
	add.s64 	%rd96, %rd95, %rd94;
	ld.const.f32 	%f430, [%rd96];
	sub.f32 	%f431, %f429, %f430;
	fma.rn.f32 	%f432, %f431, %f431, %f866;
	ld.shared.f32 	%f433, [%r226+4];
	ld.const.f32 	%f434, [%rd96+4];
	sub.f32 	%f435, %f433, %f434;
	fma.rn.f32 	%f436, %f435, %f435, %f432;
	ld.shared.f32 	%f437, [%r226+8];
	ld.const.f32 	%f438, [%rd96+8];
	sub.f32 	%f439, %f437, %f438;
	fma.rn.f32 	%f440, %f439, %f439, %f436;
	ld.shared.f32 	%f441, [%r226+12];
	ld.const.f32 	%f442, [%rd96+12];
	sub.f32 	%f443, %f441, %f442;
	fma.rn.f32 	%f444, %f443, %f443, %f440;
	ld.shared.f32 	%f445, [%r226+16];
	ld.const.f32 	%f446, [%rd96+16];
	sub.f32 	%f447, %f445, %f446;
	fma.rn.f32 	%f448, %f447, %f447, %f444;
	ld.shared.f32 	%f449, [%r226+20];
	ld.const.f32 	%f450, [%rd96+20];
	sub.f32 	%f451, %f449, %f450;
	fma.rn.f32 	%f452, %f451, %f451, %f448;
	ld.shared.f32 	%f453, [%r226+24];
	ld.const.f32 	%f454, [%rd96+24];
	sub.f32 	%f455, %f453, %f454;
	fma.rn.f32 	%f456, %f455, %f455, %f452;
	ld.shared.f32 	%f457, [%r226+28];
	ld.const.f32 	%f458, [%rd96+28];
	sub.f32 	%f459, %f457, %f458;
	fma.rn.f32 	%f866, %f459, %f459, %f456;
	add.s32 	%r379, %r379, 8;
	setp.ne.s32 	%p58, %r379, 136;
	@%p58 bra 	$L__BB0_75;
	sqrt.rn.f32 	%f460, %f866;
	min.f32 	%f865, %f865, %f460;
	add.s32 	%r378, %r378, 1;
	setp.ne.s32 	%p59, %r378, 10;
	@%p59 bra 	$L__BB0_74;
	ld.shared.f32 	%f462, [_ZZ27polycentric_immunity_kernelE13s_pk_immunity+148];
	mov.f32 	%f463, 0f3F800000;
	sub.f32 	%f464, %f463, %f462;
	mul.f32 	%f465, %f464, 0f40490FD0;
	mul.f32 	%f466, %f465, 0f3F22F983;
	cvt.rni.s32.f32 	%r229, %f466;
	cvt.rn.f32.s32 	%f467, %r229;
	fma.rn.f32 	%f468, %f467, 0fBFC90FDA, %f465;
	fma.rn.f32 	%f469, %f467, 0fB3A22168, %f468;
	fma.rn.f32 	%f470, %f467, 0fA7C234C5, %f469;
	abs.f32 	%f471, %f465;
	setp.ltu.f32 	%p60, %f471, 0f47CE4780;
	setp.eq.f32 	%p61, %f471, 0f7F800000;
	mov.b32 	%r61, %f465;
	shr.u32 	%r230, %r61, 23;
	and.b32  	%r231, %r230, 224;
	add.s32 	%r232, %r231, -128;
	shl.b32 	%r233, %r61, 8;
	or.b32  	%r62, %r233, -2147483648;
	shr.u32 	%r234, %r232, 5;
	and.b32  	%r63, %r230, 31;
	mul.wide.u32 	%rd97, %r234, 4;
	sub.s64 	%rd14, %rd3, %rd97;
	sub.s32 	%r64, 32, %r63;
	mov.f32 	%f867, 0f00000000;
	mul.rn.f32 	%f472, %f465, %f867;
	or.pred  	%p1, %p60, %p61;
	selp.b32 	%r65, %r229, 0, %p60;
	selp.f32 	%f86, %f470, %f472, %p60;
	mov.b32 	%r380, 0;
	mov.u64 	%rd103, __cudart_i2opi_f;
$L__BB0_78:
	mul.lo.s32 	%r67, %r380, 136;
	mov.f32 	%f868, 0f00000000;
	mov.b32 	%r381, 0;
$L__BB0_79:
	.pragma "nounroll";
	shl.b32 	%r236, %r381, 2;
	mov.u32 	%r237, _ZZ27polycentric_immunity_kernelE15s_mean_features;
	add.s32 	%r238, %r237, %r236;
	ld.shared.f32 	%f474, [%r238];
	add.s32 	%r239, %r381, %r67;
	mul.wide.u32 	%rd98, %r239, 4;
	add.s64 	%rd100, %rd95, %rd98;
	ld.const.f32 	%f475, [%rd100];
	sub.f32 	%f476, %f474, %f475;
	fma.rn.f32 	%f477, %f476, %f476, %f868;
	ld.shared.f32 	%f478, [%r238+4];
	ld.const.f32 	%f479, [%rd100+4];
	sub.f32 	%f480, %f478, %f479;
	fma.rn.f32 	%f481, %f480, %f480, %f477;
	ld.shared.f32 	%f482, [%r238+8];
	ld.const.f32 	%f483, [%rd100+8];
	sub.f32 	%f484, %f482, %f483;
	fma.rn.f32 	%f485, %f484, %f484, %f481;
	ld.shared.f32 	%f486, [%r238+12];
	ld.const.f32 	%f487, [%rd100+12];
	sub.f32 	%f488, %f486, %f487;
	fma.rn.f32 	%f489, %f488, %f488, %f485;
	ld.shared.f32 	%f490, [%r238+16];
	ld.const.f32 	%f491, [%rd100+16];
	sub.f32 	%f492, %f490, %f491;
	fma.rn.f32 	%f493, %f492, %f492, %f489;
	ld.shared.f32 	%f494, [%r238+20];
	ld.const.f32 	%f495, [%rd100+20];
	sub.f32 	%f496, %f494, %f495;
	fma.rn.f32 	%f497, %f496, %f496, %f493;
	ld.shared.f32 	%f498, [%r238+24];
	ld.const.f32 	%f499, [%rd100+24];
	sub.f32 	%f500, %f498, %f499;
	fma.rn.f32 	%f501, %f500, %f500, %f497;
	ld.shared.f32 	%f502, [%r238+28];
	ld.const.f32 	%f503, [%rd100+28];
	sub.f32 	%f504, %f502, %f503;
	fma.rn.f32 	%f868, %f504, %f504, %f501;
	add.s32 	%r381, %r381, 8;
	setp.ne.s32 	%p62, %r381, 136;
	@%p62 bra 	$L__BB0_79;
	abs.f32 	%f90, %f868;
	setp.eq.f32 	%p63, %f868, 0f3F800000;
	mov.f32 	%f869, 0f3F800000;
	@%p63 bra 	$L__BB0_87;
	setp.num.f32 	%p64, %f90, %f90;
	@%p64 bra 	$L__BB0_83;
	mov.f32 	%f562, 0f3F400000;
	add.rn.f32 	%f869, %f868, %f562;
	bra.uni 	$L__BB0_87;
$L__BB0_83:
	setp.neu.f32 	%p65, %f868, 0f00000000;
	setp.neu.f32 	%p66, %f90, 0f7F800000;
	and.pred  	%p67, %p65, %p66;
	@%p67 bra 	$L__BB0_85;
	add.f32 	%f561, %f868, %f868;
	mov.b32 	%r249, %f561;
	and.b32  	%r250, %r249, 2147483647;
	mov.b32 	%f869, %r250;
	bra.uni 	$L__BB0_87;
$L__BB0_85:
	setp.lt.f32 	%p68, %f90, 0f00800000;
	mul.f32 	%f506, %f90, 0f4B800000;
	selp.f32 	%f507, %f506, %f90, %p68;
	mov.b32 	%r240, %f507;
	add.s32 	%r241, %r240, -1060439283;
	and.b32  	%r242, %r241, -8388608;
	sub.s32 	%r243, %r240, %r242;
	mov.b32 	%f508, %r243;
	cvt.rn.f32.s32 	%f509, %r242;
	selp.f32 	%f510, 0fC1C00000, 0f00000000, %p68;
	fma.rn.f32 	%f511, %f509, 0f34000000, %f510;
	add.f32 	%f512, %f508, 0fBF800000;
	add.f32 	%f513, %f508, 0f3F800000;
	rcp.approx.ftz.f32 	%f514, %f513;
	add.f32 	%f515, %f512, %f512;
	mul.f32 	%f516, %f515, %f514;
	mul.f32 	%f517, %f516, %f516;
	neg.f32 	%f518, %f516;
	sub.f32 	%f519, %f512, %f516;
	add.f32 	%f520, %f519, %f519;
	fma.rn.f32 	%f521, %f518, %f512, %f520;
	mul.rn.f32 	%f522, %f514, %f521;
	fma.rn.f32 	%f523, %f517, 0f3A2C32E4, 0f3B52E7DB;
	fma.rn.f32 	%f524, %f523, %f517, 0f3C93BB73;
	fma.rn.f32 	%f525, %f524, %f517, 0f3DF6384F;
	mul.rn.f32 	%f526, %f525, %f517;
	fma.rn.f32 	%f527, %f516, 0f3FB8AA3B, %f511;
	mul.f32 	%f528, %f526, 0f40400000;
	sub.f32 	%f529, %f511, %f527;
	fma.rn.f32 	%f530, %f516, 0f3FB8AA3B, %f529;
	fma.rn.f32 	%f531, %f522, 0f3FB8AA3B, %f530;
	fma.rn.f32 	%f532, %f516, 0f32A55E34, %f531;
	fma.rn.f32 	%f533, %f528, %f522, %f532;
	fma.rn.f32 	%f534, %f526, %f516, %f533;
	add.rn.f32 	%f535, %f527, %f534;
	mov.f32 	%f536, 0f3F400000;
	mul.rn.f32 	%f537, %f535, %f536;
	cvt.rni.f32.f32 	%f538, %f537;
	sub.f32 	%f539, %f537, %f538;
	neg.f32 	%f540, %f537;
	fma.rn.f32 	%f541, %f535, 0f3F400000, %f540;
	neg.f32 	%f542, %f527;
	add.rn.f32 	%f543, %f535, %f542;
	neg.f32 	%f544, %f543;
	add.rn.f32 	%f545, %f534, %f544;
	fma.rn.f32 	%f546, %f545, 0f3F400000, %f541;
	add.f32 	%f547, %f539, %f546;
	setp.gt.f32 	%p69, %f538, 0f00000000;
	selp.b32 	%r244, 0, -2097152000, %p69;
	setp.geu.f32 	%p70, %f868, 0f00000000;
	setp.lt.f32 	%p71, %f537, 0f00000000;
	selp.f32 	%f548, 0f00000000, 0f7F800000, %p71;
	abs.f32 	%f549, %f537;
	setp.gt.f32 	%p72, %f549, 0f43180000;
	cvt.rzi.s32.f32 	%r245, %f538;
	shl.b32 	%r246, %r245, 23;
	sub.s32 	%r247, %r246, %r244;
	mov.b32 	%f550, %r247;
	add.s32 	%r248, %r244, 2130706432;
	mov.b32 	%f551, %r248;
	fma.rn.f32 	%f552, %f547, 0f391FCB8E, 0f3AAF85ED;
	fma.rn.f32 	%f553, %f552, %f547, 0f3C1D9856;
	fma.rn.f32 	%f554, %f553, %f547, 0f3D6357BB;
	fma.rn.f32 	%f555, %f554, %f547, 0f3E75FDEC;
	fma.rn.f32 	%f556, %f555, %f547, 0f3F317218;
	fma.rn.f32 	%f557, %f556, %f547, 0f3F800000;
	mul.f32 	%f558, %f557, %f551;
	mul.f32 	%f559, %f558, %f550;
	selp.f32 	%f869, %f548, %f559, %p72;
	@%p70 bra 	$L__BB0_87;
	mov.f32 	%f869, 0f7FFFFFFF;
$L__BB0_87:
	add.f32 	%f563, %f869, 0f3F800000;
	rcp.rn.f32 	%f564, %f563;
	shl.b32 	%r251, %r380, 2;
	mov.u32 	%r252, _ZZ27polycentric_immunity_kernelE12s_escape_10d;
	add.s32 	%r253, %r252, %r251;
	ld.shared.f32 	%f565, [%r253];
	mul.f32 	%f95, %f565, %f564;
	mov.u32 	%r385, %r65;
	mov.f32 	%f870, %f86;
	@%p1 bra 	$L__BB0_93;
	mov.b64 	%rd143, 0;
	mov.b32 	%r382, 0;
$L__BB0_89:
	.pragma "nounroll";
	mul.wide.u32 	%rd102, %r382, 4;
	add.s64 	%rd104, %rd103, %rd102;
	ld.global.nc.u32 	%r255, [%rd104];
	mad.wide.u32 	%rd105, %r255, %r62, %rd143;
	shr.u64 	%rd143, %rd105, 32;
	add.s64 	%rd106, %rd3, %rd102;
	st.local.u32 	[%rd106], %rd105;
	add.s32 	%r382, %r382, 1;
	setp.ne.s32 	%p73, %r382, 6;
	@%p73 bra 	$L__BB0_89;
	setp.eq.s32 	%p74, %r63, 0;
	st.local.u32 	[%rd3+24], %rd143;
	ld.local.u32 	%r383, [%rd14+24];
	ld.local.u32 	%r384, [%rd14+20];
	@%p74 bra 	$L__BB0_92;
	shl.b32 	%r256, %r383, %r63;
	shr.u32 	%r257, %r384, %r64;
	add.s32 	%r383, %r257, %r256;
	shl.b32 	%r258, %r384, %r63;
	ld.local.u32 	%r259, [%rd14+16];
	shr.u32 	%r260, %r259, %r64;
	add.s32 	%r384, %r260, %r258;
$L__BB0_92:
	setp.lt.s32 	%p75, %r61, 0;
	shr.u32 	%r261, %r383, 30;
	shf.l.wrap.b32 	%r262, %r384, %r383, 2;
	shl.b32 	%r263, %r384, 2;
	shr.u32 	%r264, %r262, 31;
	add.s32 	%r265, %r264, %r261;
	neg.s32 	%r266, %r265;
	selp.b32 	%r385, %r266, %r265, %p75;
	xor.b32  	%r267, %r262, %r61;
	shr.s32 	%r268, %r262, 31;
	xor.b32  	%r269, %r268, %r262;
	xor.b32  	%r270, %r268, %r263;
	cvt.u64.u32 	%rd107, %r269;
	shl.b64 	%rd108, %rd107, 32;
	cvt.u64.u32 	%rd109, %r270;
	or.b64  	%rd110, %rd108, %rd109;
	cvt.rn.f64.s64 	%fd5, %rd110;
	mul.f64 	%fd6, %fd5, 0d3BF921FB54442D19;
	cvt.rn.f32.f64 	%f566, %fd6;
	neg.f32 	%f567, %f566;
	setp.lt.s32 	%p76, %r267, 0;
	selp.f32 	%f870, %f567, %f566, %p76;
$L__BB0_93:
	add.s32 	%r271, %r385, 1;
	mul.rn.f32 	%f568, %f870, %f870;
	and.b32  	%r272, %r385, 1;
	setp.eq.b32 	%p77, %r272, 1;
	selp.f32 	%f569, %f870, 0f3F800000, %p77;
	fma.rn.f32 	%f570, %f568, %f569, 0f00000000;
	fma.rn.f32 	%f571, %f568, 0f37CBAC00, 0fBAB607ED;
	selp.f32 	%f572, 0fB94D4153, %f571, %p77;
	selp.f32 	%f573, 0f3C0885E4, 0f3D2AAABB, %p77;
	fma.rn.f32 	%f574, %f572, %f568, %f573;
	selp.f32 	%f575, 0fBE2AAAA8, 0fBEFFFFFF, %p77;
	fma.rn.f32 	%f576, %f574, %f568, %f575;
	fma.rn.f32 	%f577, %f576, %f570, %f569;
	and.b32  	%r273, %r271, 2;
	setp.eq.s32 	%p78, %r273, 0;
	mov.f32 	%f578, 0f00000000;
	sub.f32 	%f579, %f578, %f577;
	selp.f32 	%f580, %f577, %f579, %p78;
	fma.rn.f32 	%f867, %f95, %f580, %f867;
	add.s32 	%r380, %r380, 1;
	setp.ne.s32 	%p79, %r380, 10;
	@%p79 bra 	$L__BB0_78;
	mov.f32 	%f871, 0f00000000;
	mov.b32 	%r386, 0;
	mov.u32 	%r277, _ZZ27polycentric_immunity_kernelE12s_escape_10d;
	mov.u64 	%rd112, c_epitope_centers;
$L__BB0_95:
	shl.b32 	%r276, %r386, 2;
	add.s32 	%r278, %r277, %r276;
	ld.shared.f32 	%f100, [%r278];
	mul.lo.s32 	%r82, %r386, 136;
	mov.f32 	%f872, 0f00000000;
	mov.b32 	%r387, 0;
$L__BB0_96:
	.pragma "nounroll";
	shl.b32 	%r279, %r387, 2;
	mov.u32 	%r280, _ZZ27polycentric_immunity_kernelE15s_mean_features;
	add.s32 	%r281, %r280, %r279;
	ld.shared.f32 	%f583, [%r281];
	add.s32 	%r282, %r387, %r82;
	mul.wide.u32 	%rd111, %r282, 4;
	add.s64 	%rd113, %rd112, %rd111;
	ld.const.f32 	%f584, [%rd113];
	sub.f32 	%f585, %f583, %f584;
	fma.rn.f32 	%f586, %f585, %f585, %f872;
	ld.shared.f32 	%f587, [%r281+4];
	ld.const.f32 	%f588, [%rd113+4];
	sub.f32 	%f589, %f587, %f588;
	fma.rn.f32 	%f590, %f589, %f589, %f586;
	ld.shared.f32 	%f591, [%r281+8];
	ld.const.f32 	%f592, [%rd113+8];
	sub.f32 	%f593, %f591, %f592;
	fma.rn.f32 	%f594, %f593, %f593, %f590;
	ld.shared.f32 	%f595, [%r281+12];
	ld.const.f32 	%f596, [%rd113+12];
	sub.f32 	%f597, %f595, %f596;
	fma.rn.f32 	%f598, %f597, %f597, %f594;
	ld.shared.f32 	%f599, [%r281+16];
	ld.const.f32 	%f600, [%rd113+16];
	sub.f32 	%f601, %f599, %f600;
	fma.rn.f32 	%f602, %f601, %f601, %f598;
	ld.shared.f32 	%f603, [%r281+20];
	ld.const.f32 	%f604, [%rd113+20];
	sub.f32 	%f605, %f603, %f604;
	fma.rn.f32 	%f606, %f605, %f605, %f602;
	ld.shared.f32 	%f607, [%r281+24];
	ld.const.f32 	%f608, [%rd113+24];
	sub.f32 	%f609, %f607, %f608;
	fma.rn.f32 	%f610, %f609, %f609, %f606;
	ld.shared.f32 	%f611, [%r281+28];
	ld.const.f32 	%f612, [%rd113+28];
	sub.f32 	%f613, %f611, %f612;
	fma.rn.f32 	%f872, %f613, %f613, %f610;
	add.s32 	%r387, %r387, 8;
	setp.ne.s32 	%p80, %r387, 136;
	@%p80 bra 	$L__BB0_96;
	abs.f32 	%f103, %f872;
	setp.eq.f32 	%p81, %f872, 0f3F800000;
	mov.f32 	%f873, 0f3F800000;
	@%p81 bra 	$L__BB0_104;
	setp.num.f32 	%p82, %f103, %f103;
	@%p82 bra 	$L__BB0_100;
	mov.f32 	%f671, 0f3F400000;
	add.rn.f32 	%f873, %f872, %f671;
	bra.uni 	$L__BB0_104;
$L__BB0_100:
	setp.neu.f32 	%p83, %f872, 0f00000000;
	setp.neu.f32 	%p84, %f103, 0f7F800000;
	and.pred  	%p85, %p83, %p84;
	@%p85 bra 	$L__BB0_102;
	add.f32 	%f670, %f872, %f872;
	mov.b32 	%r292, %f670;
	and.b32  	%r293, %r292, 2147483647;
	mov.b32 	%f873, %r293;
	bra.uni 	$L__BB0_104;
$L__BB0_102:
	setp.lt.f32 	%p86, %f103, 0f00800000;
	mul.f32 	%f615, %f103, 0f4B800000;
	selp.f32 	%f616, %f615, %f103, %p86;
	mov.b32 	%r283, %f616;
	add.s32 	%r284, %r283, -1060439283;
	and.b32  	%r285, %r284, -8388608;
	sub.s32 	%r286, %r283, %r285;
	mov.b32 	%f617, %r286;
	cvt.rn.f32.s32 	%f618, %r285;
	selp.f32 	%f619, 0fC1C00000, 0f00000000, %p86;
	fma.rn.f32 	%f620, %f618, 0f34000000, %f619;
	add.f32 	%f621, %f617, 0fBF800000;
	add.f32 	%f622, %f617, 0f3F800000;
	rcp.approx.ftz.f32 	%f623, %f622;
	add.f32 	%f624, %f621, %f621;
	mul.f32 	%f625, %f624, %f623;
	mul.f32 	%f626, %f625, %f625;
	neg.f32 	%f627, %f625;
	sub.f32 	%f628, %f621, %f625;
	add.f32 	%f629, %f628, %f628;
	fma.rn.f32 	%f630, %f627, %f621, %f629;
	mul.rn.f32 	%f631, %f623, %f630;
	fma.rn.f32 	%f632, %f626, 0f3A2C32E4, 0f3B52E7DB;
	fma.rn.f32 	%f633, %f632, %f626, 0f3C93BB73;
	fma.rn.f32 	%f634, %f633, %f626, 0f3DF6384F;
	mul.rn.f32 	%f635, %f634, %f626;
	fma.rn.f32 	%f636, %f625, 0f3FB8AA3B, %f620;
	mul.f32 	%f637, %f635, 0f40400000;
	sub.f32 	%f638, %f620, %f636;
	fma.rn.f32 	%f639, %f625, 0f3FB8AA3B, %f638;
	fma.rn.f32 	%f640, %f631, 0f3FB8AA3B, %f639;
	fma.rn.f32 	%f641, %f625, 0f32A55E34, %f640;
	fma.rn.f32 	%f642, %f637, %f631, %f641;
	fma.rn.f32 	%f643, %f635, %f625, %f642;
	add.rn.f32 	%f644, %f636, %f643;
	mov.f32 	%f645, 0f3F400000;
	mul.rn.f32 	%f646, %f644, %f645;
	cvt.rni.f32.f32 	%f647, %f646;
	sub.f32 	%f648, %f646, %f647;
	neg.f32 	%f649, %f646;
	fma.rn.f32 	%f650, %f644, 0f3F400000, %f649;
	neg.f32 	%f651, %f636;
	add.rn.f32 	%f652, %f644, %f651;
	neg.f32 	%f653, %f652;
	add.rn.f32 	%f654, %f643, %f653;
	fma.rn.f32 	%f655, %f654, 0f3F400000, %f650;
	add.f32 	%f656, %f648, %f655;
	setp.gt.f32 	%p87, %f647, 0f00000000;
	selp.b32 	%r287, 0, -2097152000, %p87;
	setp.geu.f32 	%p88, %f872, 0f00000000;
	setp.lt.f32 	%p89, %f646, 0f00000000;
	selp.f32 	%f657, 0f00000000, 0f7F800000, %p89;
	abs.f32 	%f658, %f646;
	setp.gt.f32 	%p90, %f658, 0f43180000;
	cvt.rzi.s32.f32 	%r288, %f647;
	shl.b32 	%r289, %r288, 23;
	sub.s32 	%r290, %r289, %r287;
	mov.b32 	%f659, %r290;
	add.s32 	%r291, %r287, 2130706432;
	mov.b32 	%f660, %r291;
	fma.rn.f32 	%f661, %f656, 0f391FCB8E, 0f3AAF85ED;
	fma.rn.f32 	%f662, %f661, %f656, 0f3C1D9856;
	fma.rn.f32 	%f663, %f662, %f656, 0f3D6357BB;
	fma.rn.f32 	%f664, %f663, %f656, 0f3E75FDEC;
	fma.rn.f32 	%f665, %f664, %f656, 0f3F317218;
	fma.rn.f32 	%f666, %f665, %f656, 0f3F800000;
	mul.f32 	%f667, %f666, %f660;
	mul.f32 	%f668, %f667, %f659;
	selp.f32 	%f873, %f657, %f668, %p90;
	@%p88 bra 	$L__BB0_104;
	mov.f32 	%f873, 0f7FFFFFFF;
$L__BB0_104:
	add.f32 	%f672, %f873, 0f3F800000;
	rcp.rn.f32 	%f673, %f672;
	mul.f32 	%f674, %f100, %f673;
	sub.f32 	%f675, %f674, %f79;
	fma.rn.f32 	%f871, %f675, %f675, %f871;
	add.s32 	%r386, %r386, 1;
	setp.ne.s32 	%p91, %r386, 10;
	@%p91 bra 	$L__BB0_95;
	div.rn.f32 	%f679, %f871, 0f41200000;
	sqrt.rn.f32 	%f680, %f679;
	st.global.f32 	[%rd7+40], %f79;
	st.global.f32 	[%rd7+44], %f80;
	st.global.f32 	[%rd7+48], %f81;
	st.global.f32 	[%rd7+52], %f865;
	st.global.f32 	[%rd7+56], %f867;
	st.global.f32 	[%rd7+60], %f680;
	ld.shared.f32 	%f681, [_ZZ27polycentric_immunity_kernelE12s_escape_10d];
	mov.f32 	%f682, 0f3F800000;
	sub.f32 	%f109, %f682, %f681;
	mov.f32 	%f876, 0f00000000;
	mov.f32 	%f875, 0fCE6E6B28;
	mov.f32 	%f874, 0f4E6E6B28;
	mov.b32 	%r388, 0;
	mov.u32 	%r297, _ZZ27polycentric_immunity_kernelE13s_pk_immunity;
	add.s32 	%r299, %r280, 16;
	mov.u64 	%rd118, c_cross_reactivity;
$L__BB0_106:
	shl.b32 	%r296, %r388, 2;
	add.s32 	%r298, %r297, %r296;
	ld.shared.f32 	%f684, [%r298];
	mov.f32 	%f685, 0f3F800000;
	sub.f32 	%f686, %f685, %f684;
	mul.f32 	%f113, %f686, 0f40490FD0;
	mov.f32 	%f877, 0f00000000;
	mov.b32 	%r389, 0;
	mov.f32 	%f878, %f877;
$L__BB0_107:
	mul.wide.u32 	%rd114, %r389, 544;
	add.s64 	%rd116, %rd112, %rd114;
	add.s64 	%rd144, %rd116, 16;
	mov.f32 	%f879, 0f00000000;
	mov.b32 	%r391, 0;
	mov.u32 	%r390, %r299;
$L__BB0_108:
	.pragma "nounroll";
	ld.shared.f32 	%f688, [%r390+-16];
	ld.const.f32 	%f689, [%rd144+-16];
	sub.f32 	%f690, %f688, %f689;
	fma.rn.f32 	%f691, %f690, %f690, %f879;
	ld.shared.f32 	%f692, [%r390+-12];
	ld.const.f32 	%f693, [%rd144+-12];
	sub.f32 	%f694, %f692, %f693;
	fma.rn.f32 	%f695, %f694, %f694, %f691;
	ld.shared.f32 	%f696, [%r390+-8];
	ld.const.f32 	%f697, [%rd144+-8];
	sub.f32 	%f698, %f696, %f697;
	fma.rn.f32 	%f699, %f698, %f698, %f695;
	ld.shared.f32 	%f700, [%r390+-4];
	ld.const.f32 	%f701, [%rd144+-4];
	sub.f32 	%f702, %f700, %f701;
	fma.rn.f32 	%f703, %f702, %f702, %f699;
	ld.shared.f32 	%f704, [%r390];
	ld.const.f32 	%f705, [%rd144];
	sub.f32 	%f706, %f704, %f705;
	fma.rn.f32 	%f707, %f706, %f706, %f703;
	ld.shared.f32 	%f708, [%r390+4];
	ld.const.f32 	%f709, [%rd144+4];
	sub.f32 	%f710, %f708, %f709;
	fma.rn.f32 	%f711, %f710, %f710, %f707;
	ld.shared.f32 	%f712, [%r390+8];
	ld.const.f32 	%f713, [%rd144+8];
	sub.f32 	%f714, %f712, %f713;
	fma.rn.f32 	%f715, %f714, %f714, %f711;
	ld.shared.f32 	%f716, [%r390+12];
	ld.const.f32 	%f717, [%rd144+12];
	sub.f32 	%f718, %f716, %f717;
	fma.rn.f32 	%f879, %f718, %f718, %f715;
	add.s32 	%r391, %r391, 8;
	add.s32 	%r390, %r390, 32;
	add.s64 	%rd144, %rd144, 32;
	setp.ne.s32 	%p92, %r391, 136;
	@%p92 bra 	$L__BB0_108;
	abs.f32 	%f118, %f879;
	setp.eq.f32 	%p93, %f879, 0f3F800000;
	mov.f32 	%f880, 0f3F800000;
	@%p93 bra 	$L__BB0_116;
	setp.num.f32 	%p94, %f118, %f118;
	@%p94 bra 	$L__BB0_112;
	mov.f32 	%f776, 0f3F400000;
	add.rn.f32 	%f880, %f879, %f776;
	bra.uni 	$L__BB0_116;
$L__BB0_112:
	setp.neu.f32 	%p95, %f879, 0f00000000;
	setp.neu.f32 	%p96, %f118, 0f7F800000;
	and.pred  	%p97, %p95, %p96;
	@%p97 bra 	$L__BB0_114;
	add.f32 	%f775, %f879, %f879;
	mov.b32 	%r311, %f775;
	and.b32  	%r312, %r311, 2147483647;
	mov.b32 	%f880, %r312;
	bra.uni 	$L__BB0_116;
$L__BB0_114:
	setp.lt.f32 	%p98, %f118, 0f00800000;
	mul.f32 	%f720, %f118, 0f4B800000;
	selp.f32 	%f721, %f720, %f118, %p98;
	mov.b32 	%r302, %f721;
	add.s32 	%r303, %r302, -1060439283;
	and.b32  	%r304, %r303, -8388608;
	sub.s32 	%r305, %r302, %r304;
	mov.b32 	%f722, %r305;
	cvt.rn.f32.s32 	%f723, %r304;
	selp.f32 	%f724, 0fC1C00000, 0f00000000, %p98;
	fma.rn.f32 	%f725, %f723, 0f34000000, %f724;
	add.f32 	%f726, %f722, 0fBF800000;
	add.f32 	%f727, %f722, 0f3F800000;
	rcp.approx.ftz.f32 	%f728, %f727;
	add.f32 	%f729, %f726, %f726;
	mul.f32 	%f730, %f729, %f728;
	mul.f32 	%f731, %f730, %f730;
	neg.f32 	%f732, %f730;
	sub.f32 	%f733, %f726, %f730;
	add.f32 	%f734, %f733, %f733;
	fma.rn.f32 	%f735, %f732, %f726, %f734;
	mul.rn.f32 	%f736, %f728, %f735;
	fma.rn.f32 	%f737, %f731, 0f3A2C32E4, 0f3B52E7DB;
	fma.rn.f32 	%f738, %f737, %f731, 0f3C93BB73;
	fma.rn.f32 	%f739, %f738, %f731, 0f3DF6384F;
	mul.rn.f32 	%f740, %f739, %f731;
	fma.rn.f32 	%f741, %f730, 0f3FB8AA3B, %f725;
	mul.f32 	%f742, %f740, 0f40400000;
	sub.f32 	%f743, %f725, %f741;
	fma.rn.f32 	%f744, %f730, 0f3FB8AA3B, %f743;
	fma.rn.f32 	%f745, %f736, 0f3FB8AA3B, %f744;
	fma.rn.f32 	%f746, %f730, 0f32A55E34, %f745;
	fma.rn.f32 	%f747, %f742, %f736, %f746;
	fma.rn.f32 	%f748, %f740, %f730, %f747;
	add.rn.f32 	%f749, %f741, %f748;
	mov.f32 	%f750, 0f3F400000;
	mul.rn.f32 	%f751, %f749, %f750;
	cvt.rni.f32.f32 	%f752, %f751;
	sub.f32 	%f753, %f751, %f752;
	neg.f32 	%f754, %f751;
	fma.rn.f32 	%f755, %f749, 0f3F400000, %f754;
	neg.f32 	%f756, %f741;
	add.rn.f32 	%f757, %f749, %f756;
	neg.f32 	%f758, %f757;
	add.rn.f32 	%f759, %f748, %f758;
	fma.rn.f32 	%f760, %f759, 0f3F400000, %f755;
	add.f32 	%f761, %f753, %f760;
	setp.gt.f32 	%p99, %f752, 0f00000000;
	selp.b32 	%r306, 0, -2097152000, %p99;
	setp.geu.f32 	%p100, %f879, 0f00000000;
	setp.lt.f32 	%p101, %f751, 0f00000000;
	selp.f32 	%f762, 0f00000000, 0f7F800000, %p101;
	abs.f32 	%f763, %f751;
	setp.gt.f32 	%p102, %f763, 0f43180000;
	cvt.rzi.s32.f32 	%r307, %f752;
	shl.b32 	%r308, %r307, 23;
	sub.s32 	%r309, %r308, %r306;
	mov.b32 	%f764, %r309;
	add.s32 	%r310, %r306, 2130706432;
	mov.b32 	%f765, %r310;
	fma.rn.f32 	%f766, %f761, 0f391FCB8E, 0f3AAF85ED;
	fma.rn.f32 	%f767, %f766, %f761, 0f3C1D9856;
	fma.rn.f32 	%f768, %f767, %f761, 0f3D6357BB;
	fma.rn.f32 	%f769, %f768, %f761, 0f3E75FDEC;
	fma.rn.f32 	%f770, %f769, %f761, 0f3F317218;
	fma.rn.f32 	%f771, %f770, %f761, 0f3F800000;
	mul.f32 	%f772, %f771, %f765;
	mul.f32 	%f773, %f772, %f764;
	selp.f32 	%f880, %f762, %f773, %p102;
	@%p100 bra 	$L__BB0_116;
	mov.f32 	%f880, 0f7FFFFFFF;
$L__BB0_116:
	add.f32 	%f123, %f880, 0f3F800000;
	shl.b32 	%r313, %r389, 2;
	mov.u32 	%r314, _ZZ27polycentric_immunity_kernelE12s_escape_10d;
	add.s32 	%r315, %r314, %r313;
	ld.shared.f32 	%f124, [%r315];
	mul.lo.s32 	%r316, %r389, 10;
	setp.eq.s32 	%p103, %r389, 0;
	mul.wide.u32 	%rd117, %r316, 4;
	add.s64 	%rd20, %rd118, %rd117;
	mov.f32 	%f882, 0f00000000;
	@%p103 bra 	$L__BB0_118;
	ld.const.f32 	%f778, [%rd20];
	fma.rn.f32 	%f882, %f778, %f109, 0f00000000;
$L__BB0_118:
	setp.eq.s32 	%p104, %r389, 1;
	@%p104 bra 	$L__BB0_120;
	ld.const.f32 	%f779, [%rd20+4];
	fma.rn.f32 	%f882, %f779, %f20, %f882;
$L__BB0_120:
	setp.eq.s32 	%p105, %r389, 2;
	@%p105 bra 	$L__BB0_122;
	ld.const.f32 	%f780, [%rd20+8];
	fma.rn.f32 	%f882, %f780, %f21, %f882;
$L__BB0_122:
	setp.eq.s32 	%p106, %r389, 3;
	@%p106 bra 	$L__BB0_124;
	ld.const.f32 	%f781, [%rd20+12];
	fma.rn.f32 	%f882, %f781, %f22, %f882;
$L__BB0_124:
	setp.eq.s32 	%p107, %r389, 4;
	@%p107 bra 	$L__BB0_126;
	ld.const.f32 	%f782, [%rd20+16];
	fma.rn.f32 	%f882, %f782, %f23, %f882;
$L__BB0_126:
	setp.eq.s32 	%p108, %r389, 5;
	@%p108 bra 	$L__BB0_128;
	ld.const.f32 	%f783, [%rd20+20];
	fma.rn.f32 	%f882, %f783, %f24, %f882;
$L__BB0_128:
	setp.eq.s32 	%p109, %r389, 6;
	@%p109 bra 	$L__BB0_130;
	ld.const.f32 	%f784, [%rd20+24];
	fma.rn.f32 	%f882, %f784, %f25, %f882;
$L__BB0_130:
	setp.eq.s32 	%p110, %r389, 7;
	@%p110 bra 	$L__BB0_132;
	ld.const.f32 	%f785, [%rd20+28];
	fma.rn.f32 	%f882, %f785, %f26, %f882;
$L__BB0_132:
	setp.eq.s32 	%p111, %r389, 8;
	@%p111 bra 	$L__BB0_134;
	ld.const.f32 	%f786, [%rd20+32];
	fma.rn.f32 	%f882, %f786, %f27, %f882;
$L__BB0_134:
	setp.eq.s32 	%p112, %r389, 9;
	@%p112 bra 	$L__BB0_136;
	ld.const.f32 	%f787, [%rd20+36];
	fma.rn.f32 	%f882, %f787, %f28, %f882;
$L__BB0_136:
	fma.rn.f32 	%f788, %f882, 0fBF000000, 0f3F800000;
	mul.f32 	%f789, %f124, %f788;
	sqrt.rn.f32 	%f790, %f879;
	fma.rn.f32 	%f145, %f17, %f790, %f113;
	mul.f32 	%f791, %f789, %f18;
	rcp.rn.f32 	%f792, %f123;
	mul.f32 	%f146, %f792, %f791;
	mul.f32 	%f793, %f145, 0f3F22F983;
	cvt.rni.s32.f32 	%r399, %f793;
	cvt.rn.f32.s32 	%f794, %r399;
	fma.rn.f32 	%f795, %f794, 0fBFC90FDA, %f145;
	fma.rn.f32 	%f796, %f794, 0fB3A22168, %f795;
	fma.rn.f32 	%f892, %f794, 0fA7C234C5, %f796;
	abs.f32 	%f148, %f145;
	setp.ltu.f32 	%p113, %f148, 0f47CE4780;
	mov.u32 	%r395, %r399;
	mov.f32 	%f891, %f892;
	@%p113 bra 	$L__BB0_144;
	setp.neu.f32 	%p114, %f148, 0f7F800000;
	@%p114 bra 	$L__BB0_139;
	mov.f32 	%f799, 0f00000000;
	mul.rn.f32 	%f891, %f145, %f799;
	mov.b32 	%r395, 0;
	bra.uni 	$L__BB0_144;
$L__BB0_139:
	mov.b32 	%r93, %f145;
	mov.b64 	%rd145, 0;
	mov.b32 	%r392, 0;
$L__BB0_140:
	.pragma "nounroll";
	mul.wide.u32 	%rd120, %r392, 4;
	mov.u64 	%rd121, __cudart_i2opi_f;
	add.s64 	%rd122, %rd121, %rd120;
	ld.global.nc.u32 	%r318, [%rd122];
	shl.b32 	%r319, %r93, 8;
	or.b32  	%r320, %r319, -2147483648;
	mad.wide.u32 	%rd123, %r318, %r320, %rd145;
	shr.u64 	%rd145, %rd123, 32;
	add.s64 	%rd124, %rd3, %rd120;
	st.local.u32 	[%rd124], %rd123;
	add.s32 	%r392, %r392, 1;
	setp.ne.s32 	%p115, %r392, 6;
	@%p115 bra 	$L__BB0_140;
	shr.u32 	%r321, %r93, 23;
	st.local.u32 	[%rd3+24], %rd145;
	and.b32  	%r96, %r321, 31;
	and.b32  	%r322, %r321, 224;
	add.s32 	%r323, %r322, -128;
	shr.u32 	%r324, %r323, 5;
	mul.wide.u32 	%rd125, %r324, 4;
	sub.s64 	%rd23, %rd3, %rd125;
	ld.local.u32 	%r393, [%rd23+24];
	ld.local.u32 	%r394, [%rd23+20];
	setp.eq.s32 	%p116, %r96, 0;
	@%p116 bra 	$L__BB0_143;
	shf.l.wrap.b32 	%r393, %r394, %r393, %r96;
	ld.local.u32 	%r325, [%rd23+16];
	shf.l.wrap.b32 	%r394, %r325, %r394, %r96;
$L__BB0_143:
	shr.u32 	%r326, %r393, 30;
	shf.l.wrap.b32 	%r327, %r394, %r393, 2;
	shl.b32 	%r328, %r394, 2;
	shr.u32 	%r329, %r327, 31;
	add.s32 	%r330, %r329, %r326;
	neg.s32 	%r331, %r330;
	setp.lt.s32 	%p117, %r93, 0;
	selp.b32 	%r395, %r331, %r330, %p117;
	xor.b32  	%r332, %r327, %r93;
	shr.s32 	%r333, %r327, 31;
	xor.b32  	%r334, %r333, %r327;
	xor.b32  	%r335, %r333, %r328;
	cvt.u64.u32 	%rd126, %r334;
	shl.b64 	%rd127, %rd126, 32;
	cvt.u64.u32 	%rd128, %r335;
	or.b64  	%rd129, %rd127, %rd128;
	cvt.rn.f64.s64 	%fd7, %rd129;
	mul.f64 	%fd8, %fd7, 0d3BF921FB54442D19;
	cvt.rn.f32.f64 	%f797, %fd8;
	neg.f32 	%f798, %f797;
	setp.lt.s32 	%p118, %r332, 0;
	selp.f32 	%f891, %f798, %f797, %p118;
$L__BB0_144:
	add.s32 	%r337, %r395, 1;
	mul.rn.f32 	%f800, %f891, %f891;
	and.b32  	%r338, %r395, 1;
	setp.eq.b32 	%p120, %r338, 1;
	selp.f32 	%f801, %f891, 0f3F800000, %p120;
	fma.rn.f32 	%f802, %f800, %f801, 0f00000000;
	fma.rn.f32 	%f803, %f800, 0f37CBAC00, 0fBAB607ED;
	selp.f32 	%f804, 0fB94D4153, %f803, %p120;
	selp.f32 	%f805, 0f3C0885E4, 0f3D2AAABB, %p120;
	fma.rn.f32 	%f806, %f804, %f800, %f805;
	selp.f32 	%f807, 0fBE2AAAA8, 0fBEFFFFFF, %p120;
	fma.rn.f32 	%f808, %f806, %f800, %f807;
	fma.rn.f32 	%f809, %f808, %f802, %f801;
	and.b32  	%r339, %r337, 2;
	setp.eq.s32 	%p121, %r339, 0;
	mov.f32 	%f810, 0f00000000;
	sub.f32 	%f811, %f810, %f809;
	selp.f32 	%f812, %f809, %f811, %p121;
	fma.rn.f32 	%f878, %f146, %f812, %f878;
	@%p113 bra 	$L__BB0_152;
	setp.neu.f32 	%p122, %f148, 0f7F800000;
	@%p122 bra 	$L__BB0_147;
	mov.f32 	%f815, 0f00000000;
	mul.rn.f32 	%f892, %f145, %f815;
	mov.b32 	%r399, 0;
	bra.uni 	$L__BB0_152;
$L__BB0_147:
	mov.b32 	%r105, %f145;
	shl.b32 	%r341, %r105, 8;
	or.b32  	%r106, %r341, -2147483648;
	mov.b64 	%rd146, 0;
	mov.b32 	%r396, 0;
$L__BB0_148:
	.pragma "nounroll";
	mul.wide.u32 	%rd131, %r396, 4;
	mov.u64 	%rd132, __cudart_i2opi_f;
	add.s64 	%rd133, %rd132, %rd131;
	ld.global.nc.u32 	%r342, [%rd133];
	mad.wide.u32 	%rd134, %r342, %r106, %rd146;
	shr.u64 	%rd146, %rd134, 32;
	add.s64 	%rd135, %rd2, %rd131;
	st.local.u32 	[%rd135], %rd134;
	add.s32 	%r396, %r396, 1;
	setp.ne.s32 	%p123, %r396, 6;
	@%p123 bra 	$L__BB0_148;
	shr.u32 	%r343, %r105, 23;
	st.local.u32 	[%rd2+24], %rd146;
	and.b32  	%r109, %r343, 31;
	and.b32  	%r344, %r343, 224;
	add.s32 	%r345, %r344, -128;
	shr.u32 	%r346, %r345, 5;
	mul.wide.u32 	%rd136, %r346, 4;
	sub.s64 	%rd26, %rd2, %rd136;
	ld.local.u32 	%r397, [%rd26+24];
	ld.local.u32 	%r398, [%rd26+20];
	setp.eq.s32 	%p124, %r109, 0;
	@%p124 bra 	$L__BB0_151;
	shf.l.wrap.b32 	%r397, %r398, %r397, %r109;
	ld.local.u32 	%r347, [%rd26+16];
	shf.l.wrap.b32 	%r398, %r347, %r398, %r109;
$L__BB0_151:
	shr.u32 	%r348, %r397, 30;
	shf.l.wrap.b32 	%r349, %r398, %r397, 2;
	shl.b32 	%r350, %r398, 2;
	shr.u32 	%r351, %r349, 31;
	add.s32 	%r352, %r351, %r348;
	neg.s32 	%r353, %r352;
	setp.lt.s32 	%p125, %r105, 0;
	selp.b32 	%r399, %r353, %r352, %p125;
	xor.b32  	%r354, %r349, %r105;
	shr.s32 	%r355, %r349, 31;
	xor.b32  	%r356, %r355, %r349;
	xor.b32  	%r357, %r355, %r350;
	cvt.u64.u32 	%rd137, %r356;
	shl.b64 	%rd138, %rd137, 32;
	cvt.u64.u32 	%rd139, %r357;
	or.b64  	%rd140, %rd138, %rd139;
	cvt.rn.f64.s64 	%fd9, %rd140;
	mul.f64 	%fd10, %fd9, 0d3BF921FB54442D19;
	cvt.rn.f32.f64 	%f813, %fd10;
	neg.f32 	%f814, %f813;
	setp.lt.s32 	%p126, %r354, 0;
	selp.f32 	%f892, %f814, %f813, %p126;
$L__BB0_152:
	mul.rn.f32 	%f816, %f892, %f892;
	and.b32  	%r359, %r399, 1;
	setp.eq.b32 	%p127, %r359, 1;
	selp.f32 	%f817, 0f3F800000, %f892, %p127;
	fma.rn.f32 	%f818, %f816, %f817, 0f00000000;
	fma.rn.f32 	%f819, %f816, 0f37CBAC00, 0fBAB607ED;
	selp.f32 	%f820, %f819, 0fB94D4153, %p127;
	selp.f32 	%f821, 0f3D2AAABB, 0f3C0885E4, %p127;
	fma.rn.f32 	%f822, %f820, %f816, %f821;
	selp.f32 	%f823, 0fBEFFFFFF, 0fBE2AAAA8, %p127;
	fma.rn.f32 	%f824, %f822, %f816, %f823;
	fma.rn.f32 	%f825, %f824, %f818, %f817;
	and.b32  	%r360, %r399, 2;
	setp.eq.s32 	%p128, %r360, 0;
	mov.f32 	%f826, 0f00000000;
	sub.f32 	%f827, %f826, %f825;
	selp.f32 	%f828, %f825, %f827, %p128;
	fma.rn.f32 	%f877, %f146, %f828, %f877;
	add.s32 	%r389, %r389, 1;
	setp.ne.s32 	%p129, %r389, 10;
	@%p129 bra 	$L__BB0_107;
	mul.f32 	%f829, %f877, %f877;
	fma.rn.f32 	%f830, %f878, %f878, %f829;
	add.f32 	%f876, %f876, %f830;
	max.f32 	%f875, %f875, %f830;
	min.f32 	%f874, %f874, %f830;
	add.s32 	%r388, %r388, 1;
	setp.ne.s32 	%p130, %r388, 75;
	@%p130 bra 	$L__BB0_106;
	div.rn.f32 	%f831, %f876, 0f42960000;
	st.global.f32 	[%rd7+64], %f875;
	st.global.f32 	[%rd7+68], %f874;
	st.global.f32 	[%rd7+72], %f831;
	sub.f32 	%f832, %f875, %f874;
	st.global.f32 	[%rd7+76], %f832;
	add.f32 	%f833, %f875, %f874;
	mul.f32 	%f834, %f833, 0f3F000000;
	st.global.f32 	[%rd7+80], %f834;
	sub.f32 	%f835, %f831, %f874;
	add.f32 	%f836, %f832, 0f358637BD;
	div.rn.f32 	%f837, %f835, %f836;
	st.global.f32 	[%rd7+84], %f837;
$L__BB0_155:
	ret;

}
	// .globl	init_epitope_centers
.visible .entry init_epitope_centers(
	.param .u64 .ptr .align 1 init_epitope_centers_param_0,
	.param .u64 .ptr .align 1 init_epitope_centers_param_1,
	.param .u64 .ptr .align 1 init_epitope_centers_param_2,
	.param .u32 init_epitope_centers_param_3,
	.param .u64 .ptr .align 1 init_epitope_centers_param_4
)
{
	.reg .pred 	%p<29>;
	.reg .b32 	%r<127>;
	.reg .b32 	%f<86>;
	.reg .b64 	%rd<47>;

	ld.param.u64 	%rd7, [init_epitope_centers_param_0];
	ld.param.u64 	%rd8, [init_epitope_centers_param_1];
	ld.param.u32 	%r50, [init_epitope_centers_param_3];
	ld.param.u64 	%rd6, [init_epitope_centers_param_4];
	cvta.to.global.u64 	%rd1, %rd7;
	cvta.to.global.u64 	%rd2, %rd8;
	mov.u32 	%r1, %ctaid.x;
	mov.u32 	%r51, %tid.x;
	setp.gt.u32 	%p1, %r1, 9;
	setp.gt.u32 	%p2, %r51, 135;
	or.pred  	%p3, %p1, %p2;
	@%p3 bra 	$L__BB1_45;
	setp.lt.s32 	%p4, %r50, 1;
	mov.b32 	%r103, 0;
	mov.f32 	%f64, 0f00000000;
	@%p4 bra 	$L__BB1_42;
	and.b32  	%r3, %r50, 7;
	setp.lt.u32 	%p5, %r50, 8;
	mov.f32 	%f64, 0f00000000;
	mov.b32 	%r119, 0;
	mov.u32 	%r103, %r119;
	@%p5 bra 	$L__BB1_21;
	and.b32  	%r119, %r50, 2147483640;
	mov.f32 	%f64, 0f00000000;
	mov.b32 	%r101, 0;
	mov.u32 	%r103, %r101;
$L__BB1_4:
	.pragma "nounroll";
	mul.wide.u32 	%rd9, %r101, 4;
	add.s64 	%rd3, %rd2, %rd9;
	ld.global.nc.u32 	%r56, [%rd3];
	setp.ne.s32 	%p6, %r56, %r1;
	@%p6 bra 	$L__BB1_6;
	mad.lo.s32 	%r57, %r101, 136, %r51;
	mul.wide.u32 	%rd10, %r57, 4;
	add.s64 	%rd11, %rd1, %rd10;
	ld.global.nc.f32 	%f44, [%rd11];
	add.f32 	%f64, %f64, %f44;
	add.s32 	%r103, %r103, 1;
$L__BB1_6:
	ld.global.nc.u32 	%r58, [%rd3+4];
	setp.ne.s32 	%p7, %r58, %r1;
	@%p7 bra 	$L__BB1_8;
	mad.lo.s32 	%r59, %r101, 136, %r51;
	add.s32 	%r60, %r59, 136;
	mul.wide.u32 	%rd12, %r60, 4;
	add.s64 	%rd13, %rd1, %rd12;
	ld.global.nc.f32 	%f45, [%rd13];
	add.f32 	%f64, %f64, %f45;
	add.s32 	%r103, %r103, 1;
$L__BB1_8:
	ld.global.nc.u32 	%r61, [%rd3+8];
	setp.ne.s32 	%p8, %r61, %r1;
	@%p8 bra 	$L__BB1_10;
	mad.lo.s32 	%r62, %r101, 136, %r51;
	add.s32 	%r63, %r62, 272;
	mul.wide.u32 	%rd14, %r63, 4;
	add.s64 	%rd15, %rd1, %rd14;
	ld.global.nc.f32 	%f46, [%rd15];
	add.f32 	%f64, %f64, %f46;
	add.s32 	%r103, %r103, 1;
$L__BB1_10:
	ld.global.nc.u32 	%r64, [%rd3+12];
	setp.ne.s32 	%p9, %r64, %r1;
	@%p9 bra 	$L__BB1_12;
	mad.lo.s32 	%r65, %r101, 136, %r51;
	add.s32 	%r66, %r65, 408;
	mul.wide.u32 	%rd16, %r66, 4;
	add.s64 	%rd17, %rd1, %rd16;
	ld.global.nc.f32 	%f47, [%rd17];
	add.f32 	%f64, %f64, %f47;
	add.s32 	%r103, %r103, 1;
$L__BB1_12:
	ld.global.nc.u32 	%r67, [%rd3+16];
	setp.ne.s32 	%p10, %r67, %r1;
	@%p10 bra 	$L__BB1_14;
	mad.lo.s32 	%r68, %r101, 136, %r51;
	add.s32 	%r69, %r68, 544;
	mul.wide.u32 	%rd18, %r69, 4;
	add.s64 	%rd19, %rd1, %rd18;
	ld.global.nc.f32 	%f48, [%rd19];
	add.f32 	%f64, %f64, %f48;
	add.s32 	%r103, %r103, 1;
$L__BB1_14:
	ld.global.nc.u32 	%r70, [%rd3+20];
	setp.ne.s32 	%p11, %r70, %r1;
	@%p11 bra 	$L__BB1_16;
	mad.lo.s32 	%r71, %r101, 136, %r51;
	add.s32 	%r72, %r71, 680;
	mul.wide.u32 	%rd20, %r72, 4;
	add.s64 	%rd21, %rd1, %rd20;
	ld.global.nc.f32 	%f49, [%rd21];
	add.f32 	%f64, %f64, %f49;
	add.s32 	%r103, %r103, 1;
$L__BB1_16:
	ld.global.nc.u32 	%r73, [%rd3+24];
	setp.ne.s32 	%p12, %r73, %r1;
	@%p12 bra 	$L__BB1_18;
	mad.lo.s32 	%r74, %r101, 136, %r51;
	add.s32 	%r75, %r74, 816;
	mul.wide.u32 	%rd22, %r75, 4;
	add.s64 	%rd23, %rd1, %rd22;
	ld.global.nc.f32 	%f50, [%rd23];
	add.f32 	%f64, %f64, %f50;
	add.s32 	%r103, %r103, 1;
$L__BB1_18:
	ld.global.nc.u32 	%r76, [%rd3+28];
	setp.ne.s32 	%p13, %r76, %r1;
	@%p13 bra 	$L__BB1_20;
	mad.lo.s32 	%r77, %r101, 136, %r51;
	add.s32 	%r78, %r77, 952;
	mul.wide.u32 	%rd24, %r78, 4;
	add.s64 	%rd25, %rd1, %rd24;
	ld.global.nc.f32 	%f51, [%rd25];
	add.f32 	%f64, %f64, %f51;
	add.s32 	%r103, %r103, 1;
$L__BB1_20:
	add.s32 	%r101, %r101, 8;
	setp.ne.s32 	%p14, %r101, %r119;
	@%p14 bra 	$L__BB1_4;
$L__BB1_21:
	setp.eq.s32 	%p15, %r3, 0;
	@%p15 bra 	$L__BB1_42;
	and.b32  	%r27, %r50, 3;
	setp.lt.u32 	%p16, %r3, 4;
	@%p16 bra 	$L__BB1_32;
	mul.wide.u32 	%rd26, %r119, 4;
	add.s64 	%rd4, %rd2, %rd26;
	ld.global.nc.u32 	%r80, [%rd4];
	setp.ne.s32 	%p17, %r80, %r1;
	@%p17 bra 	$L__BB1_25;
	mad.lo.s32 	%r81, %r119, 136, %r51;
	mul.wide.u32 	%rd27, %r81, 4;
	add.s64 	%rd28, %rd1, %rd27;
	ld.global.nc.f32 	%f53, [%rd28];
	add.f32 	%f64, %f64, %f53;
	add.s32 	%r103, %r103, 1;
$L__BB1_25:
	ld.global.nc.u32 	%r82, [%rd4+4];
	setp.ne.s32 	%p18, %r82, %r1;
	@%p18 bra 	$L__BB1_27;
	mad.lo.s32 	%r83, %r119, 136, %r51;
	add.s32 	%r84, %r83, 136;
	mul.wide.u32 	%rd29, %r84, 4;
	add.s64 	%rd30, %rd1, %rd29;
	ld.global.nc.f32 	%f54, [%rd30];
	add.f32 	%f64, %f64, %f54;
	add.s32 	%r103, %r103, 1;
$L__BB1_27:
	ld.global.nc.u32 	%r85, [%rd4+8];
	setp.ne.s32 	%p19, %r85, %r1;
	@%p19 bra 	$L__BB1_29;
	mad.lo.s32 	%r86, %r119, 136, %r51;
	add.s32 	%r87, %r86, 272;
	mul.wide.u32 	%rd31, %r87, 4;
	add.s64 	%rd32, %rd1, %rd31;
	ld.global.nc.f32 	%f55, [%rd32];
	add.f32 	%f64, %f64, %f55;
	add.s32 	%r103, %r103, 1;
$L__BB1_29:
	ld.global.nc.u32 	%r88, [%rd4+12];
	setp.ne.s32 	%p20, %r88, %r1;
	@%p20 bra 	$L__BB1_31;
	mad.lo.s32 	%r89, %r119, 136, %r51;
	add.s32 	%r90, %r89, 408;
	mul.wide.u32 	%rd33, %r90, 4;
	add.s64 	%rd34, %rd1, %rd33;
	ld.global.nc.f32 	%f56, [%rd34];
	add.f32 	%f64, %f64, %f56;
	add.s32 	%r103, %r103, 1;
$L__BB1_31:
	add.s32 	%r119, %r119, 4;
$L__BB1_32:
	setp.eq.s32 	%p21, %r27, 0;
	@%p21 bra 	$L__BB1_42;
	setp.eq.s32 	%p22, %r27, 1;
	@%p22 bra 	$L__BB1_39;
	mul.wide.u32 	%rd35, %r119, 4;
	add.s64 	%rd5, %rd2, %rd35;
	ld.global.nc.u32 	%r92, [%rd5];
	setp.ne.s32 	%p23, %r92, %r1;
	@%p23 bra 	$L__BB1_36;
	mad.lo.s32 	%r93, %r119, 136, %r51;
	mul.wide.u32 	%rd36, %r93, 4;
	add.s64 	%rd37, %rd1, %rd36;
	ld.global.nc.f32 	%f58, [%rd37];
	add.f32 	%f64, %f64, %f58;
	add.s32 	%r103, %r103, 1;
$L__BB1_36:
	ld.global.nc.u32 	%r94, [%rd5+4];
	setp.ne.s32 	%p24, %r94, %r1;
	@%p24 bra 	$L__BB1_38;
	mad.lo.s32 	%r95, %r119, 136, %r51;
	add.s32 	%r96, %r95, 136;
	mul.wide.u32 	%rd38, %r96, 4;
	add.s64 	%rd39, %rd1, %rd38;
	ld.global.nc.f32 	%f59, [%rd39];
	add.f32 	%f64, %f64, %f59;
	add.s32 	%r103, %r103, 1;
$L__BB1_38:
	add.s32 	%r119, %r119, 2;
$L__BB1_39:
	and.b32  	%r97, %r50, 1;
	setp.eq.b32 	%p25, %r97, 1;
	not.pred 	%p26, %p25;
	@%p26 bra 	$L__BB1_42;
	mul.wide.u32 	%rd40, %r119, 4;
	add.s64 	%rd41, %rd2, %rd40;
	ld.global.nc.u32 	%r98, [%rd41];
	setp.ne.s32 	%p27, %r98, %r1;
	@%p27 bra 	$L__BB1_42;
	mad.lo.s32 	%r99, %r119, 136, %r51;
	mul.wide.u32 	%rd42, %r99, 4;
	add.s64 	%rd43, %rd1, %rd42;
	ld.global.nc.f32 	%f60, [%rd43];
	add.f32 	%f64, %f64, %f60;
	add.s32 	%r103, %r103, 1;
$L__BB1_42:
	setp.lt.s32 	%p28, %r103, 1;
	mov.f32 	%f85, 0f00000000;
	@%p28 bra 	$L__BB1_44;
	cvt.rn.f32.u32 	%f62, %r103;
	div.rn.f32 	%f85, %f64, %f62;
$L__BB1_44:
	mad.lo.s32 	%r100, %r1, 136, %r51;
	cvta.to.global.u64 	%rd44, %rd6;
	mul.wide.u32 	%rd45, %r100, 4;
	add.s64 	%rd46, %rd44, %rd45;
	st.global.f32 	[%rd46], %f85;
$L__BB1_45:
	ret;

}


// ===== COMPILED SASS (sm_100) =====

	.target	sm_100

	.elftype	@"ET_EXEC"


//--------------------- .note.nv.tkinfo           --------------------------
	.section	.note.nv.tkinfo,"",@"SHT_NOTE"
	.sectionflags	@"SHF_NOTE_NV_TKINFO"
	.tkinfo
        /*0018*/ 	.word	0x00000002
        /*0030*/ 	.string	""
        /*0030*/ 	.string	"ptxas"
        /*0030*/ 	.string	"Cuda compilation tools, release 13.0, V13.0.88"
        /*0030*/ 	.string	"Build cuda_13.0.r13.0/compiler.36424714_0"
        /*0030*/ 	.string	"-arch sm_100 -m 64 "



//--------------------- .note.nv.cuinfo           --------------------------
	.section	.note.nv.cuinfo,"",@"SHT_NOTE"
	.sectionflags	@"SHF_NOTE_NV_CUINFO"
        /*0018*/ 	.short	0x0002
        /*001a*/ 	.short	0x0064
        /*001c*/ 	.short	0x0082
	.zero		2


//--------------------- .nv.info                  --------------------------
	.section	.nv.info,"",@"SHT_CUDA_INFO"
	.align	4


	//----- nvinfo : EIATTR_REGCOUNT
	.align		4
        /*0000*/ 	.byte	0x04, 0x2f
        /*0002*/ 	.short	(.L_8 - .L_7)
	.align		4
.L_7:
        /*0004*/ 	.word	index@(polycentric_immunity_kernel)
        /*0008*/ 	.word	0x00000030


	//----- nvinfo : EIATTR_FRAME_SIZE
	.align		4
.L_8:
        /*000c*/ 	.byte	0x04, 0x11
        /*000e*/ 	.short	(.L_10 - .L_9)
	.align		4
.L_9:
        /*0010*/ 	.word	index@($__internal_3_$__cuda_sm3x_div_rn_noftz_f32_slowpath)
        /*0014*/ 	.word	0x00000020


	//----- nvinfo : EIATTR_FRAME_SIZE
	.align		4
.L_10:
        /*0018*/ 	.byte	0x04, 0x11
        /*001a*/ 	.short	(.L_12 - .L_11)
	.align		4
.L_11:
        /*001c*/ 	.word	index@($__internal_2_$__cuda_sm20_sqrt_rn_f32_slowpath)
        /*0020*/ 	.word	0x00000020


	//----- nvinfo : EIATTR_FRAME_SIZE
	.align		4
.L_12:
        /*0024*/ 	.byte	0x04, 0x11
        /*0026*/ 	.short	(.L_14 - .L_13)
	.align		4
.L_13:
        /*0028*/ 	.word	index@($__internal_1_$__cuda_sm20_rcp_rn_f32_slowpath)
        /*002c*/ 	.word	0x00000020


	//----- nvinfo : EIATTR_FRAME_SIZE
	.align		4
.L_14:
        /*0030*/ 	.byte	0x04, 0x11
        /*0032*/ 	.short	(.L_16 - .L_15)
	.align		4
.L_15:
        /*0034*/ 	.word	index@(polycentric_immunity_kernel)
        /*0038*/ 	.word	0x00000020


	//----- nvinfo : EIATTR_REGCOUNT
	.align		4
.L_16:
        /*003c*/ 	.byte	0x04, 0x2f
        /*003e*/ 	.short	(.L_18 - .L_17)
	.align		4
.L_17:
        /*0040*/ 	.word	index@(init_epitope_centers)
        /*0044*/ 	.word	0x00000020


	//----- nvinfo : EIATTR_FRAME_SIZE
	.align		4
.L_18:
        /*0048*/ 	.byte	0x04, 0x11
        /*004a*/ 	.short	(.L_20 - .L_19)
	.align		4
.L_19:
        /*004c*/ 	.word	index@($__internal_0_$__cuda_sm3x_div_rn_noftz_f32_slowpath)
        /*0050*/ 	.word	0x00000000


	//----- nvinfo : EIATTR_FRAME_SIZE
	.align		4
.L_20:
        /*0054*/ 	.byte	0x04, 0x11
        /*0056*/ 	.short	(.L_22 - .L_21)
	.align		4
.L_21:
        /*0058*/ 	.word	index@(init_epitope_centers)
        /*005c*/ 	.word	0x00000000


	//----- nvinfo : EIATTR_MIN_STACK_SIZE
	.align		4
.L_22:
        /*0060*/ 	.byte	0x04, 0x12
        /*0062*/ 	.short	(.L_24 - .L_23)
	.align		4
.L_23:
        /*0064*/ 	.word	index@(init_epitope_centers)
        /*0068*/ 	.word	0x00000000


	//----- nvinfo : EIATTR_MIN_STACK_SIZE
	.align		4
.L_24:
        /*006c*/ 	.byte	0x04, 0x12
        /*006e*/ 	.short	(.L_26 - .L_25)
	.align		4
.L_25:
        /*0070*/ 	.word	index@(polycentric_immunity_kernel)
        /*0074*/ 	.word	0x00000020
.L_26:


//--------------------- .nv.compat                --------------------------
	.section	.nv.compat,"",@"SHT_CUDA_COMPAT_INFO"
	.align	4
        /*0000*/ 	.byte	0x02, 0x09, 0x00, 0x00, 0x02, 0x02, 0x01, 0x00, 0x02, 0x05, 0x05, 0x00, 0x03, 0x07, 0x01, 0x01
        /*0010*/ 	.byte	0x02, 0x03, 0x00, 0x00, 0x02, 0x06, 0x01, 0x00, 0x04, 0x0b, 0x08, 0x00, 0x01, 0x00, 0x00, 0x00
        /*0020*/ 	.byte	0x00, 0x00, 0x00, 0x00


//--------------------- .nv.info.init_epitope_centers --------------------------
	.section	.nv.info.init_epitope_centers,"",@"SHT_CUDA_INFO"
	.sectionflags	@""
	.align	4


	//----- nvinfo : EIATTR_CUDA_API_VERSION
	.align		4
        /*0000*/ 	.byte	0x04, 0x37
        /*0002*/ 	.short	(.L_28 - .L_27)
.L_27:
        /*0004*/ 	.word	0x00000082


	//----- nvinfo : EIATTR_KPARAM_INFO
	.align		4
.L_28:
        /*0008*/ 	.byte	0x04, 0x17
        /*000a*/ 	.short	(.L_30 - .L_29)
.L_29:
        /*000c*/ 	.word	0x00000000
        /*0010*/ 	.short	0x0004
        /*0012*/ 	.short	0x0020
        /*0014*/ 	.byte	0x00, 0xf5, 0x21, 0x00


	//----- nvinfo : EIATTR_KPARAM_INFO
	.align		4
.L_30:
        /*0018*/ 	.byte	0x04, 0x17
        /*001a*/ 	.short	(.L_32 - .L_31)
.L_31:
        /*001c*/ 	.word	0x00000000
        /*0020*/ 	.short	0x0003
        /*0022*/ 	.short	0x0018
        /*0024*/ 	.byte	0x00, 0xf0, 0x11, 0x00


	//----- nvinfo : EIATTR_KPARAM_INFO
	.align		4
.L_32:
        /*0028*/ 	.byte	0x04, 0x17
        /*002a*/ 	.short	(.L_34 - .L_33)
.L_33:
        /*002c*/ 	.word	0x00000000
        /*0030*/ 	.short	0x0002
        /*0032*/ 	.short	0x0010
        /*0034*/ 	.byte	0x00, 0xf5, 0x21, 0x00


	//----- nvinfo : EIATTR_KPARAM_INFO
	.align		4
.L_34:
        /*0038*/ 	.byte	0x04, 0x17
        /*003a*/ 	.short	(.L_36 - .L_35)
.L_35:
        /*003c*/ 	.word	0x00000000
        /*0040*/ 	.short	0x0001
        /*0042*/ 	.short	0x0008
        /*0044*/ 	.byte	0x00, 0xf5, 0x21, 0x00


	//----- nvinfo : EIATTR_KPARAM_INFO
	.align		4
.L_36:
        /*0048*/ 	.byte	0x04, 0x17
        /*004a*/ 	.short	(.L_38 - .L_37)
.L_37:
        /*004c*/ 	.word	0x00000000
        /*0050*/ 	.short	0x0000
        /*0052*/ 	.short	0x0000
        /*0054*/ 	.byte	0x00, 0xf5, 0x21, 0x00


	//----- nvinfo : EIATTR_SPARSE_MMA_MASK
	.align		4
.L_38:
        /*0058*/ 	.byte	0x03, 0x50
        /*005a*/ 	.short	0x0000


	//----- nvinfo : EIATTR_MAXREG_COUNT
	.align		4
        /*005c*/ 	.byte	0x03, 0x1b
        /*005e*/ 	.short	0x00ff


	//----- nvinfo : EIATTR_MERCURY_ISA_VERSION
	.align		4
        /*0060*/ 	.byte	0x03, 0x5f
        /*0062*/ 	.short	0x0101


	//----- nvinfo : EIATTR_VRC_CTA_INIT_COUNT
	.align		4
        /*0064*/ 	.byte	0x02, 0x4a
	.zero		1
	.zero		1


	//----- nvinfo : EIATTR_EXIT_INSTR_OFFSETS
	.align		4
        /*0068*/ 	.byte	0x04, 0x1c
        /*006a*/ 	.short	(.L_40 - .L_39)


	//   ....[0]....
.L_39:
        /*006c*/ 	.word	0x00000050


	//   ....[1]....
        /*0070*/ 	.word	0x00000cb0


	//----- nvinfo : EIATTR_CRS_STACK_SIZE
	.align		4
.L_40:
        /*0074*/ 	.byte	0x04, 0x1e
        /*0076*/ 	.short	(.L_42 - .L_41)
.L_41:
        /*0078*/ 	.word	0x00000000


	//----- nvinfo : EIATTR_CBANK_PARAM_SIZE
	.align		4
.L_42:
        /*007c*/ 	.byte	0x03, 0x19
        /*007e*/ 	.short	0x0028


	//----- nvinfo : EIATTR_PARAM_CBANK
	.align		4
        /*0080*/ 	.byte	0x04, 0x0a
        /*0082*/ 	.short	(.L_44 - .L_43)
	.align		4
.L_43:
        /*0084*/ 	.word	index@(.nv.constant0.init_epitope_centers)
        /*0088*/ 	.short	0x0380
        /*008a*/ 	.short	0x0028


	//----- nvinfo : EIATTR_SW_WAR
	.align		4
.L_44:
        /*008c*/ 	.byte	0x04, 0x36
        /*008e*/ 	.short	(.L_46 - .L_45)
.L_45:
        /*0090*/ 	.word	0x00000008
.L_46:


//--------------------- .nv.info.polycentric_immunity_kernel --------------------------
	.section	.nv.info.polycentric_immunity_kernel,"",@"SHT_CUDA_INFO"
	.sectionflags	@""
	.align	4


	//----- nvinfo : EIATTR_CUDA_API_VERSION
	.align		4
        /*0000*/ 	.byte	0x04, 0x37
        /*0002*/ 	.short	(.L_48 - .L_47)
.L_47:
        /*0004*/ 	.word	0x00000082


	//----- nvinfo : EIATTR_KPARAM_INFO
	.align		4
.L_48:
        /*0008*/ 	.byte	0x04, 0x17
        /*000a*/ 	.short	(.L_50 - .L_49)
.L_49:
        /*000c*/ 	.word	0x00000000
        /*0010*/ 	.short	0x0009
        /*0012*/ 	.short	0x0048
        /*0014*/ 	.byte	0x00, 0xf0, 0x11, 0x00


	//----- nvinfo : EIATTR_KPARAM_INFO
	.align		4
.L_50:
        /*0018*/ 	.byte	0x04, 0x17
        /*001a*/ 	.short	(.L_52 - .L_51)
.L_51:
        /*001c*/ 	.word	0x00000000
        /*0020*/ 	.short	0x0008
        /*0022*/ 	.short	0x0040
        /*0024*/ 	.byte	0x00, 0xf5, 0x21, 0x00


	//----- nvinfo : EIATTR_KPARAM_INFO
	.align		4
.L_52:
        /*0028*/ 	.byte	0x04, 0x17
        /*002a*/ 	.short	(.L_54 - .L_53)
.L_53:
        /*002c*/ 	.word	0x00000000
        /*0030*/ 	.short	0x0007
        /*0032*/ 	.short	0x0038
        /*0034*/ 	.byte	0x00, 0xf5, 0x21, 0x00


	//----- nvinfo : EIATTR_KPARAM_INFO
	.align		4
.L_54:
        /*0038*/ 	.byte	0x04, 0x17
        /*003a*/ 	.short	(.L_56 - .L_55)
.L_55:
        /*003c*/ 	.word	0x00000000
        /*0040*/ 	.short	0x0006
        /*0042*/ 	.short	0x0030
        /*0044*/ 	.byte	0x00, 0xf5, 0x21, 0x00


	//----- nvinfo : EIATTR_KPARAM_INFO
	.align		4
.L_56:
        /*0048*/ 	.byte	0x04, 0x17
        /*004a*/ 	.short	(.L_58 - .L_57)
.L_57:
        /*004c*/ 	.word	0x00000000
        /*0050*/ 	.short	0x0005
        /*0052*/ 	.short	0x0028
        /*0054*/ 	.byte	0x00, 0xf5, 0x21, 0x00


	//----- nvinfo : EIATTR_KPARAM_INFO
	.align		4
.L_58:
        /*0058*/ 	.byte	0x04, 0x17
        /*005a*/ 	.short	(.L_60 - .L_59)
.L_59:
        /*005c*/ 	.word	0x00000000
        /*0060*/ 	.short	0x0004
        /*0062*/ 	.short	0x0020
        /*0064*/ 	.byte	0x00, 0xf5, 0x21, 0x00


	//----- nvinfo : EIATTR_KPARAM_INFO
	.align		4
.L_60:
        /*0068*/ 	.byte	0x04, 0x17
        /*006a*/ 	.short	(.L_62 - .L_61)
.L_61:
        /*006c*/ 	.word	0x00000000
        /*0070*/ 	.short	0x0003
        /*0072*/ 	.short	0x0018
        /*0074*/ 	.byte	0x00, 0xf5, 0x21, 0x00


	//----- nvinfo : EIATTR_KPARAM_INFO
	.align		4
.L_62:
        /*0078*/ 	.byte	0x04, 0x17
        /*007a*/ 	.short	(.L_64 - .L_63)
.L_63:
        /*007c*/ 	.word	0x00000000
        /*0080*/ 	.short	0x0002
        /*0082*/ 	.short	0x0010
        /*0084*/ 	.byte	0x00, 0xf5, 0x21, 0x00


	//----- nvinfo : EIATTR_KPARAM_INFO
	.align		4
.L_64:
        /*0088*/ 	.byte	0x04, 0x17
        /*008a*/ 	.short	(.L_66 - .L_65)
.L_65:
        /*008c*/ 	.word	0x00000000
        /*0090*/ 	.short	0x0001
        /*0092*/ 	.short	0x0008
        /*0094*/ 	.byte	0x00, 0xf5, 0x21, 0x00


	//----- nvinfo : EIATTR_KPARAM_INFO
	.align		4
.L_66:
        /*0098*/ 	.byte	0x04, 0x17
        /*009a*/ 	.short	(.L_68 - .L_67)
.L_67:
        /*009c*/ 	.word	0x00000000
        /*00a0*/ 	.short	0x0000
        /*00a2*/ 	.short	0x0000
        /*00a4*/ 	.byte	0x00, 0xf5, 0x21, 0x00


	//----- nvinfo : EIATTR_SPARSE_MMA_MASK
	.align		4
.L_68:
        /*00a8*/ 	.byte	0x03, 0x50
        /*00aa*/ 	.short	0x0000


	//----- nvinfo : EIATTR_MAXREG_COUNT
	.align		4
        /*00ac*/ 	.byte	0x03, 0x1b
        /*00ae*/ 	.short	0x00ff


	//----- nvinfo : EIATTR_NUM_BARRIERS
	.align		4
        /*00b0*/ 	.byte	0x02, 0x4c
        /*00b2*/ 	.byte	0x01
	.zero		1


	//----- nvinfo : EIATTR_MERCURY_ISA_VERSION
	.align		4
        /*00b4*/ 	.byte	0x03, 0x5f
        /*00b6*/ 	.short	0x0101


	//----- nvinfo : EIATTR_VRC_CTA_INIT_COUNT
	.align		4
        /*00b8*/ 	.byte	0x02, 0x4a
	.zero		1
	.zero		1


	//----- nvinfo : EIATTR_EXIT_INSTR_OFFSETS
	.align		4
        /*00bc*/ 	.byte	0x04, 0x1c
        /*00be*/ 	.short	(.L_70 - .L_69)


	//   ....[0]....
.L_69:
        /*00c0*/ 	.word	0x00000050


	//   ....[1]....
        /*00c4*/ 	.word	0x00001430


	//   ....[2]....
        /*00c8*/ 	.word	0x000063f0


	//----- nvinfo : EIATTR_CRS_STACK_SIZE
	.align		4
.L_70:
        /*00cc*/ 	.byte	0x04, 0x1e
        /*00ce*/ 	.short	(.L_72 - .L_71)
.L_71:
        /*00d0*/ 	.word	0x00000000


	//----- nvinfo : EIATTR_CBANK_PARAM_SIZE
	.align		4
.L_72:
        /*00d4*/ 	.byte	0x03, 0x19
        /*00d6*/ 	.short	0x004c


	//----- nvinfo : EIATTR_PARAM_CBANK
	.align		4
        /*00d8*/ 	.byte	0x04, 0x0a
        /*00da*/ 	.short	(.L_74 - .L_73)
	.align		4
.L_73:
        /*00dc*/ 	.word	index@(.nv.constant0.polycentric_immunity_kernel)
        /*00e0*/ 	.short	0x0380
        /*00e2*/ 	.short	0x004c


	//----- nvinfo : EIATTR_SW_WAR
	.align		4
.L_74:
        /*00e4*/ 	.byte	0x04, 0x36
        /*00e6*/ 	.short	(.L_76 - .L_75)
.L_75:
        /*00e8*/ 	.word	0x00000008
.L_76:


//--------------------- .nv.callgraph             --------------------------
	.section	.nv.callgraph,"",@"SHT_CUDA_CALLGRAPH"
	.align	4
	.sectionentsize	8
	.align		4
        /*0000*/ 	.word	0x00000000
	.align		4
        /*0004*/ 	.word	0xffffffff
	.align		4
        /*0008*/ 	.word	0x00000000
	.align		4
        /*000c*/ 	.word	0xfffffffe
	.align		4
        /*0010*/ 	.word	0x00000000
	.align		4
        /*0014*/ 	.word	0xfffffffd
	.align		4
        /*0018*/ 	.word	0x00000000
	.align		4
        /*001c*/ 	.word	0xfffffffc


//--------------------- .nv.constant3             --------------------------
	.section	.nv.constant3,"a",@progbits
	.align	4
.nv.constant3:
	.type		c_epitope_centers,@object
	.size		c_epitope_centers,(c_cross_reactivity - c_epitope_centers)
c_epitope_centers:
	.zero		5440
	.type		c_cross_reactivity,@object
	.size		c_cross_reactivity,(c_pk_tmax - c_cross_reactivity)
c_cross_reactivity:
	.zero		400
	.type		c_pk_tmax,@object
	.size		c_pk_tmax,(c_pk_thalf - c_pk_tmax)
c_pk_tmax:
	.zero		300
	.type		c_pk_thalf,@object
	.size		c_pk_thalf,(c_wave_speed - c_pk_thalf)
c_pk_thalf:
	.zero		300
	.type		c_wave_speed,@object
	.size		c_wave_speed,(c_wave_damping - c_wave_speed)
c_wave_speed:
        /*1928*/ 	.byte	0xcd, 0xcc, 0xcc, 0x3d
	.type		c_wave_damping,@object
	.size		c_wave_damping,(.L_5 - c_wave_damping)
c_wave_damping:
        /*192c*/ 	.byte	0xcd, 0xcc, 0x4c, 0x3d
.L_5:


//--------------------- .nv.constant4             --------------------------
	.section	.nv.constant4,"a",@progbits
	.align	8
	.align		8
.nv.constant4:
        /*0000*/ 	.dword	__cudart_i2opi_f


//--------------------- .text.init_epitope_centers --------------------------
	.section	.text.init_epitope_centers,"ax",@progbits
	.align	128
        .global         init_epitope_centers
        .type           init_epitope_centers,@function
        .size           init_epitope_centers,(.L_x_109 - init_epitope_centers)
        .other          init_epitope_centers,@"STO_CUDA_ENTRY STV_DEFAULT"
init_epitope_centers:
.text.init_epitope_centers:
[----:B------:R-:W-:Y:S01]  /*0000*/  LDC R1, c[0x0][0x37c] ;  /* 0x0000df00ff017b82 */ /* 0x000fe20000000800 */
[----:B------:R-:W0:Y:S01]  /*0010*/  S2R R16, SR_TID.X ;  /* 0x0000000000107919 */ /* 0x000e220000002100 */
[----:B------:R-:W1:Y:S01]  /*0020*/  S2R R17, SR_CTAID.X ;  /* 0x0000000000117919 */ /* 0x000e620000002500 */
[----:B0-----:R-:W-:-:S04]  /*0030*/  ISETP.GT.U32.AND P0, PT, R16, 0x87, PT ;  /* 0x000000871000780c */ /* 0x001fc80003f04070 */
[----:B-1----:R-:W-:-:S13]  /*0040*/  ISETP.GT.U32.OR P0, PT, R17, 0x9, P0 ;  /* 0x000000091100780c */ /* 0x002fda0000704470 */
[----:B------:R-:W-:Y:S05]  /*0050*/  @P0 EXIT ;  /* 0x000000000000094d */ /* 0x000fea0003800000 */
[----:B------:R-:W0:Y:S01]  /*0060*/  LDCU UR4, c[0x0][0x398] ;  /* 0x00007300ff0477ac */ /* 0x000e220008000800 */
[----:B------:R-:W-:Y:S02]  /*0070*/  HFMA2 R0, -RZ, RZ, 0, 0 ;  /* 0x00000000ff007431 */ /* 0x000fe400000001ff */
[----:B------:R-:W-:Y:S01]  /*0080*/  IMAD.MOV.U32 R19, RZ, RZ, RZ ;  /* 0x000000ffff137224 */ /* 0x000fe200078e00ff */
[----:B------:R-:W1:Y:S01]  /*0090*/  LDCU.64 UR8, c[0x0][0x358] ;  /* 0x00006b00ff0877ac */ /* 0x000e620008000a00 */
[----:B0-----:R-:W-:-:S09]  /*00a0*/  UISETP.GE.AND UP0, UPT, UR4, 0x1, UPT ;  /* 0x000000010400788c */ /* 0x001fd2000bf06270 */
[----:B-1----:R-:W-:Y:S05]  /*00b0*/  BRA.U !UP0, `(.L_x_0) ;  /* 0x0000000908a47547 */ /* 0x002fea000b800000 */
[----:B------:R-:W-:Y:S01]  /*00c0*/  UISETP.GE.U32.AND UP0, UPT, UR4, 0x8, UPT ;  /* 0x000000080400788c */ /* 0x000fe2000bf06070 */
[----:B------:R-:W-:Y:S01]  /*00d0*/  MOV R19, RZ ;  /* 0x000000ff00137202 */ /* 0x000fe20000000f00 */
[----:B------:R-:W-:Y:S01]  /*00e0*/  ULOP3.LUT UR5, UR4, 0x7, URZ, 0xc0, !UPT ;  /* 0x0000000704057892 */ /* 0x000fe2000f8ec0ff */
[----:B------:R-:W-:Y:S01]  /*00f0*/  IMAD.MOV.U32 R21, RZ, RZ, RZ ;  /* 0x000000ffff157224 */ /* 0x000fe200078e00ff */
[----:B------:R-:W-:Y:S02]  /*0100*/  MOV R0, RZ ;  /* 0x000000ff00007202 */ /* 0x000fe40000000f00 */
[----:B------:R-:W-:-:S03]  /*0110*/  UISETP.NE.AND UP1, UPT, UR5, URZ, UPT ;  /* 0x000000ff0500728c */ /* 0x000fc6000bf25270 */
[----:B------:R-:W-:Y:S08]  /*0120*/  BRA.U !UP0, `(.L_x_1) ;  /* 0x0000000508447547 */ /* 0x000ff0000b800000 */
[----:B------:R-:W0:Y:S01]  /*0130*/  LDC.64 R2, c[0x0][0x388] ;  /* 0x0000e200ff027b82 */ /* 0x000e220000000a00 */
[----:B------:R-:W-:Y:S01]  /*0140*/  ULOP3.LUT UR4, UR4, 0x7ffffff8, URZ, 0xc0, !UPT ;  /* 0x7ffffff804047892 */ /* 0x000fe2000f8ec0ff */
[----:B------:R-:W-:Y:S01]  /*0150*/  IMAD.MOV.U32 R19, RZ, RZ, RZ ;  /* 0x000000ffff137224 */ /* 0x000fe200078e00ff */
[----:B------:R-:W-:Y:S01]  /*0160*/  MOV R23, RZ ;  /* 0x000000ff00177202 */ /* 0x000fe20000000f00 */
[----:B------:R-:W-:-:S03]  /*0170*/  IMAD.MOV.U32 R0, RZ, RZ, RZ ;  /* 0x000000ffff007224 */ /* 0x000fc600078e00ff */
[----:B------:R-:W-:-:S07]  /*0180*/  MOV R21, UR4 ;  /* 0x0000000400157c02 */ /* 0x000fce0008000f00 */
.L_x_2:
[----:B0-----:R-:W-:-:S05]  /*0190*/  IMAD.WIDE.U32 R4, R23, 0x4, R2 ;  /* 0x0000000417047825 */ /* 0x001fca00078e0002 */
[----:B------:R-:W2:Y:S04]  /*01a0*/  LDG.E.CONSTANT R6, desc[UR8][R4.64] ;  /* 0x0000000804067981 */ /* 0x000ea8000c1e9900 */
[----:B------:R-:W3:Y:S04]  /*01b0*/  LDG.E.CONSTANT R8, desc[UR8][R4.64+0x4] ;  /* 0x0000040804087981 */ /* 0x000ee8000c1e9900 */
[----:B------:R-:W4:Y:S04]  /*01c0*/  LDG.E.CONSTANT R10, desc[UR8][R4.64+0x8] ;  /* 0x00000808040a7981 */ /* 0x000f28000c1e9900 */
[----:B------:R-:W5:Y:S04]  /*01d0*/  LDG.E.CONSTANT R12, desc[UR8][R4.64+0xc] ;  /* 0x00000c08040c7981 */ /* 0x000f68000c1e9900 */
[----:B------:R-:W5:Y:S04]  /*01e0*/  LDG.E.CONSTANT R14, desc[UR8][R4.64+0x10] ;  /* 0x00001008040e7981 */ /* 0x000f68000c1e9900 */
[----:B------:R-:W5:Y:S04]  /*01f0*/  LDG.E.CONSTANT R18, desc[UR8][R4.64+0x14] ;  /* 0x0000140804127981 */ /* 0x000f68000c1e9900 */
[----:B------:R-:W5:Y:S04]  /*0200*/  LDG.E.CONSTANT R20, desc[UR8][R4.64+0x18] ;  /* 0x0000180804147981 */ /* 0x000f68000c1e9900 */
[----:B------:R0:W5:Y:S01]  /*0210*/  LDG.E.CONSTANT R22, desc[UR8][R4.64+0x1c] ;  /* 0x00001c0804167981 */ /* 0x000162000c1e9900 */
[----:B--2---:R-:W-:-:S13]  /*0220*/  ISETP.NE.AND P6, PT, R6, R17, PT ;  /* 0x000000110600720c */ /* 0x004fda0003fc5270 */
[----:B------:R-:W1:Y:S01]  /*0230*/  @!P6 LDC.64 R6, c[0x0][0x380] ;  /* 0x0000e000ff06eb82 */ /* 0x000e620000000a00 */
[----:B------:R-:W-:-:S04]  /*0240*/  @!P6 IMAD R9, R23, 0x88, R16 ;  /* 0x000000881709e824 */ /* 0x000fc800078e0210 */
[----:B-1----:R-:W-:-:S06]  /*0250*/  @!P6 IMAD.WIDE.U32 R6, R9, 0x4, R6 ;  /* 0x000000040906e825 */ /* 0x002fcc00078e0006 */
[----:B------:R-:W2:Y:S01]  /*0260*/  @!P6 LDG.E.CONSTANT R6, desc[UR8][R6.64] ;  /* 0x000000080606e981 */ /* 0x000ea2000c1e9900 */
[-C--:B---3--:R-:W-:Y:S02]  /*0270*/  ISETP.NE.AND P0, PT, R8, R17.reuse, PT ;  /* 0x000000110800720c */ /* 0x088fe40003f05270 */
[-C--:B----4-:R-:W-:Y:S02]  /*0280*/  ISETP.NE.AND P1, PT, R10, R17.reuse, PT ;  /* 0x000000110a00720c */ /* 0x090fe40003f25270 */
[-C--:B-----5:R-:W-:Y:S02]  /*0290*/  ISETP.NE.AND P2, PT, R12, R17.reuse, PT ;  /* 0x000000110c00720c */ /* 0x0a0fe40003f45270 */
[----:B------:R-:W-:-:S07]  /*02a0*/  ISETP.NE.AND P3, PT, R14, R17, PT ;  /* 0x000000110e00720c */ /* 0x000fce0003f65270 */
[----:B------:R-:W1:Y:S01]  /*02b0*/  @!P0 LDC.64 R24, c[0x0][0x380] ;  /* 0x0000e000ff188b82 */ /* 0x000e620000000a00 */
[-C--:B------:R-:W-:Y:S02]  /*02c0*/  ISETP.NE.AND P4, PT, R18, R17.reuse, PT ;  /* 0x000000111200720c */ /* 0x080fe40003f85270 */
[----:B------:R-:W-:-:S05]  /*02d0*/  ISETP.NE.AND P5, PT, R20, R17, PT ;  /* 0x000000111400720c */ /* 0x000fca0003fa5270 */
[----:B------:R-:W3:Y:S01]  /*02e0*/  @!P1 LDC.64 R14, c[0x0][0x380] ;  /* 0x0000e000ff0e9b82 */ /* 0x000ee20000000a00 */
[----:B------:R-:W-:Y:S02]  /*02f0*/  @!P0 IMAD R9, R23, 0x88, R16 ;  /* 0x0000008817098824 */ /* 0x000fe400078e0210 */
[----:B------:R-:W-:-:S05]  /*0300*/  @!P6 VIADD R0, R0, 0x1 ;  /* 0x000000010000e836 */ /* 0x000fca0000000000 */
[----:B------:R-:W4:Y:S01]  /*0310*/  @!P2 LDC.64 R12, c[0x0][0x380] ;  /* 0x0000e000ff0cab82 */ /* 0x000f220000000a00 */
[----:B------:R-:W-:-:S07]  /*0320*/  @!P0 IADD3 R9, PT, PT, R9, 0x88, RZ ;  /* 0x0000008809098810 */ /* 0x000fce0007ffe0ff */
[----:B0-----:R-:W0:Y:S01]  /*0330*/  @!P3 LDC.64 R4, c[0x0][0x380] ;  /* 0x0000e000ff04bb82 */ /* 0x001e220000000a00 */
[----:B-1----:R-:W-:-:S04]  /*0340*/  @!P0 IMAD.WIDE.U32 R24, R9, 0x4, R24 ;  /* 0x0000000409188825 */ /* 0x002fc800078e0018 */
[C-C-:B------:R-:W-:Y:S01]  /*0350*/  @!P1 IMAD R27, R23.reuse, 0x88, R16.reuse ;  /* 0x00000088171b9824 */ /* 0x140fe200078e0210 */
[----:B------:R1:W5:Y:S02]  /*0360*/  @!P0 LDG.E.CONSTANT R18, desc[UR8][R24.64] ;  /* 0x0000000818128981 */ /* 0x000364000c1e9900 */
[----:B------:R-:W1:Y:S01]  /*0370*/  @!P5 LDC.64 R8, c[0x0][0x380] ;  /* 0x0000e000ff08db82 */ /* 0x000e620000000a00 */
[--C-:B------:R-:W-:Y:S02]  /*0380*/  @!P2 IMAD R29, R23, 0x88, R16.reuse ;  /* 0x00000088171da824 */ /* 0x100fe400078e0210 */
[----:B------:R-:W-:Y:S02]  /*0390*/  @!P1 VIADD R27, R27, 0x110 ;  /* 0x000001101b1b9836 */ /* 0x000fe40000000000 */
[----:B------:R-:W-:Y:S01]  /*03a0*/  @!P3 IMAD R20, R23, 0x88, R16 ;  /* 0x000000881714b824 */ /* 0x000fe200078e0210 */
[----:B------:R-:W-:Y:S01]  /*03b0*/  @!P2 IADD3 R29, PT, PT, R29, 0x198, RZ ;  /* 0x000001981d1da810 */ /* 0x000fe20007ffe0ff */
[----:B---3--:R-:W-:-:S04]  /*03c0*/  @!P1 IMAD.WIDE.U32 R14, R27, 0x4, R14 ;  /* 0x000000041b0e9825 */ /* 0x008fc800078e000e */
[----:B------:R-:W-:Y:S02]  /*03d0*/  @!P3 VIADD R27, R20, 0x220 ;  /* 0x00000220141bb836 */ /* 0x000fe40000000000 */
[----:B----4-:R-:W-:Y:S01]  /*03e0*/  @!P2 IMAD.WIDE.U32 R12, R29, 0x4, R12 ;  /* 0x000000041d0ca825 */ /* 0x010fe200078e000c */
[----:B------:R-:W3:Y:S03]  /*03f0*/  @!P1 LDG.E.CONSTANT R14, desc[UR8][R14.64] ;  /* 0x000000080e0e9981 */ /* 0x000ee6000c1e9900 */
[----:B------:R-:W-:Y:S02]  /*0400*/  @!P5 IMAD R20, R23, 0x88, R16 ;  /* 0x000000881714d824 */ /* 0x000fe400078e0210 */
[----:B0-----:R-:W-:Y:S01]  /*0410*/  @!P3 IMAD.WIDE.U32 R4, R27, 0x4, R4 ;  /* 0x000000041b04b825 */ /* 0x001fe200078e0004 */
[----:B------:R-:W4:Y:S03]  /*0420*/  @!P2 LDG.E.CONSTANT R12, desc[UR8][R12.64] ;  /* 0x000000080c0ca981 */ /* 0x000f26000c1e9900 */
[----:B-1----:R-:W-:-:S02]  /*0430*/  @!P5 VIADD R25, R20, 0x330 ;  /* 0x000003301419d836 */ /* 0x002fc40000000000 */
[----:B------:R-:W4:Y:S02]  /*0440*/  @!P3 LDG.E.CONSTANT R4, desc[UR8][R4.64] ;  /* 0x000000080404b981 */ /* 0x000f24000c1e9900 */
[----:B------:R-:W-:-:S06]  /*0450*/  @!P5 IMAD.WIDE.U32 R8, R25, 0x4, R8 ;  /* 0x000000041908d825 */ /* 0x000fcc00078e0008 */
[----:B------:R-:W4:Y:S01]  /*0460*/  @!P5 LDG.E.CONSTANT R8, desc[UR8][R8.64] ;  /* 0x000000080808d981 */ /* 0x000f22000c1e9900 */
[----:B--2---:R-:W-:Y:S01]  /*0470*/  @!P6 FADD R19, R19, R6 ;  /* 0x000000061313e221 */ /* 0x004fe20000000000 */
[----:B------:R-:W-:Y:S01]  /*0480*/  ISETP.NE.AND P6, PT, R22, R17, PT ;  /* 0x000000111600720c */ /* 0x000fe20003fc5270 */
[----:B------:R-:W0:Y:S01]  /*0490*/  @!P4 LDC.64 R6, c[0x0][0x380] ;  /* 0x0000e000ff06cb82 */ /* 0x000e220000000a00 */
[----:B------:R-:W-:-:S11]  /*04a0*/  @!P4 IMAD R22, R23, 0x88, R16 ;  /* 0x000000881716c824 */ /* 0x000fd600078e0210 */
[----:B------:R-:W1:Y:S01]  /*04b0*/  @!P6 LDC.64 R10, c[0x0][0x380] ;  /* 0x0000e000ff0aeb82 */ /* 0x000e620000000a00 */
[----:B------:R-:W-:Y:S01]  /*04c0*/  @!P4 IADD3 R29, PT, PT, R22, 0x2a8, RZ ;  /* 0x000002a8161dc810 */ /* 0x000fe20007ffe0ff */
[----:B------:R-:W-:-:S05]  /*04d0*/  @!P6 IMAD R27, R23, 0x88, R16 ;  /* 0x00000088171be824 */ /* 0x000fca00078e0210 */
[----:B------:R-:W-:Y:S01]  /*04e0*/  @!P6 IADD3 R27, PT, PT, R27, 0x3b8, RZ ;  /* 0x000003b81b1be810 */ /* 0x000fe20007ffe0ff */
[----:B0-----:R-:W-:-:S06]  /*04f0*/  @!P4 IMAD.WIDE.U32 R6, R29, 0x4, R6 ;  /* 0x000000041d06c825 */ /* 0x001fcc00078e0006 */
[----:B------:R-:W2:Y:S01]  /*0500*/  @!P4 LDG.E.CONSTANT R6, desc[UR8][R6.64] ;  /* 0x000000080606c981 */ /* 0x000ea2000c1e9900 */
[----:B-1----:R-:W-:-:S06]  /*0510*/  @!P6 IMAD.WIDE.U32 R10, R27, 0x4, R10 ;  /* 0x000000041b0ae825 */ /* 0x002fcc00078e000a */
[----:B------:R-:W2:Y:S01]  /*0520*/  @!P6 LDG.E.CONSTANT R10, desc[UR8][R10.64] ;  /* 0x000000080a0ae981 */ /* 0x000ea2000c1e9900 */
[----:B------:R-:W-:Y:S02]  /*0530*/  @!P0 VIADD R0, R0, 0x1 ;  /* 0x0000000100008836 */ /* 0x000fe40000000000 */
[----:B-----5:R-:W-:-:S03]  /*0540*/  @!P0 FADD R19, R19, R18 ;  /* 0x0000001213138221 */ /* 0x020fc60000000000 */
[----:B------:R-:W-:Y:S01]  /*0550*/  @!P1 IADD3 R0, PT, PT, R0, 0x1, RZ ;  /* 0x0000000100009810 */ /* 0x000fe20007ffe0ff */
[----:B------:R-:W-:-:S04]  /*0560*/  VIADD R23, R23, 0x8 ;  /* 0x0000000817177836 */ /* 0x000fc80000000000 */
[----:B------:R-:W-:Y:S02]  /*0570*/  @!P2 VIADD R0, R0, 0x1 ;  /* 0x000000010000a836 */ /* 0x000fe40000000000 */
[----:B---3--:R-:W-:Y:S01]  /*0580*/  @!P1 FADD R19, R19, R14 ;  /* 0x0000000e13139221 */ /* 0x008fe20000000000 */
[----:B------:R-:W-:Y:S02]  /*0590*/  ISETP.NE.AND P0, PT, R23, R21, PT ;  /* 0x000000151700720c */ /* 0x000fe40003f05270 */
[----:B------:R-:W-:Y:S01]  /*05a0*/  @!P3 IADD3 R0, PT, PT, R0, 0x1, RZ ;  /* 0x000000010000b810 */ /* 0x000fe20007ffe0ff */
[----:B----4-:R-:W-:-:S03]  /*05b0*/  @!P2 FADD R19, R19, R12 ;  /* 0x0000000c1313a221 */ /* 0x010fc60000000000 */
[----:B------:R-:W-:Y:S01]  /*05c0*/  @!P4 IADD3 R0, PT, PT, R0, 0x1, RZ ;  /* 0x000000010000c810 */ /* 0x000fe20007ffe0ff */
[----:B------:R-:W-:-:S04]  /*05d0*/  @!P3 FADD R19, R19, R4 ;  /* 0x000000041313b221 */ /* 0x000fc80000000000 */
[----:B------:R-:W-:-:S05]  /*05e0*/  @!P5 VIADD R0, R0, 0x1 ;  /* 0x000000010000d836 */ /* 0x000fca0000000000 */
[----:B------:R-:W-:Y:S01]  /*05f0*/  @!P6 IADD3 R0, PT, PT, R0, 0x1, RZ ;  /* 0x000000010000e810 */ /* 0x000fe20007ffe0ff */
[----:B--2---:R-:W-:-:S04]  /*0600*/  @!P4 FADD R19, R19, R6 ;  /* 0x000000061313c221 */ /* 0x004fc80000000000 */
[----:B------:R-:W-:-:S04]  /*0610*/  @!P5 FADD R19, R19, R8 ;  /* 0x000000081313d221 */ /* 0x000fc80000000000 */
[----:B------:R-:W-:Y:S01]  /*0620*/  @!P6 FADD R19, R19, R10 ;  /* 0x0000000a1313e221 */ /* 0x000fe20000000000 */
[----:B------:R-:W-:Y:S06]  /*0630*/  @P0 BRA `(.L_x_2) ;  /* 0xfffffff800d40947 */ /* 0x000fec000383ffff */
.L_x_1:
[----:B------:R-:W-:Y:S05]  /*0640*/  BRA.U !UP1, `(.L_x_0) ;  /* 0x0000000509407547 */ /* 0x000fea000b800000 */
[----:B------:R-:W0:Y:S01]  /*0650*/  LDCU UR4, c[0x0][0x398] ;  /* 0x00007300ff0477ac */ /* 0x000e220008000800 */
[----:B------:R-:W-:Y:S02]  /*0660*/  UISETP.GE.U32.AND UP0, UPT, UR5, 0x4, UPT ;  /* 0x000000040500788c */ /* 0x000fe4000bf06070 */
[----:B0-----:R-:W-:-:S04]  /*0670*/  ULOP3.LUT UR6, UR4, 0x3, URZ, 0xc0, !UPT ;  /* 0x0000000304067892 */ /* 0x001fc8000f8ec0ff */
[----:B------:R-:W-:-:S03]  /*0680*/  UISETP.NE.AND UP1, UPT, UR6, URZ, UPT ;  /* 0x000000ff0600728c */ /* 0x000fc6000bf25270 */
[----:B------:R-:W-:Y:S08]  /*0690*/  BRA.U !UP0, `(.L_x_3) ;  /* 0x0000000108987547 */ /* 0x000ff0000b800000 */
[----:B------:R-:W0:Y:S02]  /*06a0*/  LDC.64 R8, c[0x0][0x388] ;  /* 0x0000e200ff087b82 */ /* 0x000e240000000a00 */
[----:B0-----:R-:W-:-:S05]  /*06b0*/  IMAD.WIDE.U32 R8, R21, 0x4, R8 ;  /* 0x0000000415087825 */ /* 0x001fca00078e0008 */
[----:B------:R-:W2:Y:S04]  /*06c0*/  LDG.E.CONSTANT R2, desc[UR8][R8.64] ;  /* 0x0000000808027981 */ /* 0x000ea8000c1e9900 */
[----:B------:R-:W3:Y:S04]  /*06d0*/  LDG.E.CONSTANT R4, desc[UR8][R8.64+0x4] ;  /* 0x0000040808047981 */ /* 0x000ee8000c1e9900 */
[----:B------:R-:W4:Y:S04]  /*06e0*/  LDG.E.CONSTANT R6, desc[UR8][R8.64+0x8] ;  /* 0x0000080808067981 */ /* 0x000f28000c1e9900 */
[----:B------:R-:W5:Y:S01]  /*06f0*/  LDG.E.CONSTANT R10, desc[UR8][R8.64+0xc] ;  /* 0x00000c08080a7981 */ /* 0x000f62000c1e9900 */
[----:B--2---:R-:W-:-:S02]  /*0700*/  ISETP.NE.AND P0, PT, R2, R17, PT ;  /* 0x000000110200720c */ /* 0x004fc40003f05270 */
[-C--:B---3--:R-:W-:Y:S02]  /*0710*/  ISETP.NE.AND P1, PT, R4, R17.reuse, PT ;  /* 0x000000110400720c */ /* 0x088fe40003f25270 */
[-C--:B----4-:R-:W-:Y:S02]  /*0720*/  ISETP.NE.AND P2, PT, R6, R17.reuse, PT ;  /* 0x000000110600720c */ /* 0x090fe40003f45270 */
[----:B-----5:R-:W-:-:S07]  /*0730*/  ISETP.NE.AND P3, PT, R10, R17, PT ;  /* 0x000000110a00720c */ /* 0x020fce0003f65270 */
[C-C-:B------:R-:W-:Y:S01]  /*0740*/  @!P0 IMAD R13, R21.reuse, 0x88, R16.reuse ;  /* 0x00000088150d8824 */ /* 0x140fe200078e0210 */
[----:B------:R-:W0:Y:S01]  /*0750*/  @!P0 LDC.64 R10, c[0x0][0x380] ;  /* 0x0000e000ff0a8b82 */ /* 0x000e220000000a00 */
[C-C-:B------:R-:W-:Y:S02]  /*0760*/  @!P1 IMAD R15, R21.reuse, 0x88, R16.reuse ;  /* 0x00000088150f9824 */ /* 0x140fe400078e0210 */
[----:B------:R-:W-:-:S05]  /*0770*/  @!P2 IMAD R12, R21, 0x88, R16 ;  /* 0x00000088150ca824 */ /* 0x000fca00078e0210 */
[----:B------:R-:W1:Y:S01]  /*0780*/  @!P1 LDC.64 R6, c[0x0][0x380] ;  /* 0x0000e000ff069b82 */ /* 0x000e620000000a00 */
[----:B------:R-:W-:-:S07]  /*0790*/  @!P1 VIADD R15, R15, 0x88 ;  /* 0x000000880f0f9836 */ /* 0x000fce0000000000 */
[----:B------:R-:W2:Y:S08]  /*07a0*/  @!P2 LDC.64 R4, c[0x0][0x380] ;  /* 0x0000e000ff04ab82 */ /* 0x000eb00000000a00 */
[----:B------:R-:W3:Y:S01]  /*07b0*/  @!P3 LDC.64 R2, c[0x0][0x380] ;  /* 0x0000e000ff02bb82 */ /* 0x000ee20000000a00 */
[----:B0-----:R-:W-:Y:S01]  /*07c0*/  @!P0 IMAD.WIDE.U32 R8, R13, 0x4, R10 ;  /* 0x000000040d088825 */ /* 0x001fe200078e000a */
[----:B------:R-:W-:-:S03]  /*07d0*/  @!P2 IADD3 R11, PT, PT, R12, 0x110, RZ ;  /* 0x000001100c0ba810 */ /* 0x000fc60007ffe0ff */
[----:B------:R-:W-:Y:S02]  /*07e0*/  @!P3 IMAD R13, R21, 0x88, R16 ;  /* 0x00000088150db824 */ /* 0x000fe400078e0210 */
[----:B------:R-:W4:Y:S01]  /*07f0*/  @!P0 LDG.E.CONSTANT R8, desc[UR8][R8.64] ;  /* 0x0000000808088981 */ /* 0x000f22000c1e9900 */
[----:B-1----:R-:W-:-:S04]  /*0800*/  @!P1 IMAD.WIDE.U32 R6, R15, 0x4, R6 ;  /* 0x000000040f069825 */ /* 0x002fc800078e0006 */
[----:B------:R-:W-:Y:S02]  /*0810*/  @!P3 VIADD R13, R13, 0x198 ;  /* 0x000001980d0db836 */ /* 0x000fe40000000000 */
[----:B------:R-:W5:Y:S01]  /*0820*/  @!P1 LDG.E.CONSTANT R6, desc[UR8][R6.64] ;  /* 0x0000000806069981 */ /* 0x000f62000c1e9900 */
[----:B--2---:R-:W-:-:S06]  /*0830*/  @!P2 IMAD.WIDE.U32 R4, R11, 0x4, R4 ;  /* 0x000000040b04a825 */ /* 0x004fcc00078e0004 */
[----:B------:R-:W2:Y:S01]  /*0840*/  @!P2 LDG.E.CONSTANT R4, desc[UR8][R4.64] ;  /* 0x000000080404a981 */ /* 0x000ea2000c1e9900 */
[----:B---3--:R-:W-:-:S06]  /*0850*/  @!P3 IMAD.WIDE.U32 R2, R13, 0x4, R2 ;  /* 0x000000040d02b825 */ /* 0x008fcc00078e0002 */
[----:B------:R-:W3:Y:S01]  /*0860*/  @!P3 LDG.E.CONSTANT R2, desc[UR8][R2.64] ;  /* 0x000000080202b981 */ /* 0x000ee2000c1e9900 */
[----:B------:R-:W-:-:S05]  /*0870*/  @!P0 IADD3 R0, PT, PT, R0, 0x1, RZ ;  /* 0x0000000100008810 */ /* 0x000fca0007ffe0ff */
[----:B------:R-:W-:-:S05]  /*0880*/  @!P1 VIADD R0, R0, 0x1 ;  /* 0x0000000100009836 */ /* 0x000fca0000000000 */
[----:B------:R-:W-:Y:S01]  /*0890*/  @!P2 IADD3 R0, PT, PT, R0, 0x1, RZ ;  /* 0x000000010000a810 */ /* 0x000fe20007ffe0ff */
[----:B------:R-:W-:-:S03]  /*08a0*/  VIADD R21, R21, 0x4 ;  /* 0x0000000415157836 */ /* 0x000fc60000000000 */
[----:B------:R-:W-:Y:S01]  /*08b0*/  @!P3 IADD3 R0, PT, PT, R0, 0x1, RZ ;  /* 0x000000010000b810 */ /* 0x000fe20007ffe0ff */
[----:B----4-:R-:W-:-:S04]  /*08c0*/  @!P0 FADD R19, R19, R8 ;  /* 0x0000000813138221 */ /* 0x010fc80000000000 */
[----:B-----5:R-:W-:-:S04]  /*08d0*/  @!P1 FADD R19, R19, R6 ;  /* 0x0000000613139221 */ /* 0x020fc80000000000 */
[----:B--2---:R-:W-:-:S04]  /*08e0*/  @!P2 FADD R19, R19, R4 ;  /* 0x000000041313a221 */ /* 0x004fc80000000000 */
[----:B---3--:R-:W-:-:S07]  /*08f0*/  @!P3 FADD R19, R19, R2 ;  /* 0x000000021313b221 */ /* 0x008fce0000000000 */
.L_x_3:
[----:B------:R-:W-:Y:S05]  /*0900*/  BRA.U !UP1, `(.L_x_0) ;  /* 0x0000000109907547 */ /* 0x000fea000b800000 */
[----:B------:R-:W-:Y:S02]  /*0910*/  UISETP.NE.AND UP0, UPT, UR6, 0x1, UPT ;  /* 0x000000010600788c */ /* 0x000fe4000bf05270 */
[----:B------:R-:W-:-:S04]  /*0920*/  ULOP3.LUT UR4, UR4, 0x1, URZ, 0xc0, !UPT ;  /* 0x0000000104047892 */ /* 0x000fc8000f8ec0ff */
[----:B------:R-:W-:-:S03]  /*0930*/  UISETP.NE.U32.AND UP1, UPT, UR4, 0x1, UPT ;  /* 0x000000010400788c */ /* 0x000fc6000bf25070 */
[----:B------:R-:W-:Y:S08]  /*0940*/  BRA.U !UP0, `(.L_x_4) ;  /* 0x0000000108507547 */ /* 0x000ff0000b800000 */
[----:B------:R-:W0:Y:S02]  /*0950*/  LDC.64 R2, c[0x0][0x388] ;  /* 0x0000e200ff027b82 */ /* 0x000e240000000a00 */
[----:B0-----:R-:W-:-:S05]  /*0960*/  IMAD.WIDE.U32 R2, R21, 0x4, R2 ;  /* 0x0000000415027825 */ /* 0x001fca00078e0002 */
[----:B------:R-:W2:Y:S04]  /*0970*/  LDG.E.CONSTANT R4, desc[UR8][R2.64] ;  /* 0x0000000802047981 */ /* 0x000ea8000c1e9900 */
[----:B------:R-:W3:Y:S01]  /*0980*/  LDG.E.CONSTANT R6, desc[UR8][R2.64+0x4] ;  /* 0x0000040802067981 */ /* 0x000ee2000c1e9900 */
[-C--:B--2---:R-:W-:Y:S02]  /*0990*/  ISETP.NE.AND P0, PT, R4, R17.reuse, PT ;  /* 0x000000110400720c */ /* 0x084fe40003f05270 */
[----:B---3--:R-:W-:-:S11]  /*09a0*/  ISETP.NE.AND P1, PT, R6, R17, PT ;  /* 0x000000110600720c */ /* 0x008fd60003f25270 */
[----:B------:R-:W0:Y:S01]  /*09b0*/  @!P0 LDC.64 R4, c[0x0][0x380] ;  /* 0x0000e000ff048b82 */ /* 0x000e220000000a00 */
[C-C-:B------:R-:W-:Y:S02]  /*09c0*/  @!P0 IMAD R9, R21.reuse, 0x88, R16.reuse ;  /* 0x0000008815098824 */ /* 0x140fe400078e0210 */
[----:B------:R-:W-:-:S05]  /*09d0*/  @!P1 IMAD R8, R21, 0x88, R16 ;  /* 0x0000008815089824 */ /* 0x000fca00078e0210 */
[----:B------:R-:W1:Y:S01]  /*09e0*/  @!P1 LDC.64 R6, c[0x0][0x380] ;  /* 0x0000e000ff069b82 */ /* 0x000e620000000a00 */
[----:B------:R-:W-:Y:S02]  /*09f0*/  @!P1 VIADD R11, R8, 0x88 ;  /* 0x00000088080b9836 */ /* 0x000fe40000000000 */
[----:B0-----:R-:W-:-:S06]  /*0a00*/  @!P0 IMAD.WIDE.U32 R4, R9, 0x4, R4 ;  /* 0x0000000409048825 */ /* 0x001fcc00078e0004 */
[----:B------:R-:W2:Y:S01]  /*0a10*/  @!P0 LDG.E.CONSTANT R4, desc[UR8][R4.64] ;  /* 0x0000000804048981 */ /* 0x000ea2000c1e9900 */
[----:B-1----:R-:W-:-:S06]  /*0a20*/  @!P1 IMAD.WIDE.U32 R6, R11, 0x4, R6 ;  /* 0x000000040b069825 */ /* 0x002fcc00078e0006 */
[----:B------:R-:W3:Y:S01]  /*0a30*/  @!P1 LDG.E.CONSTANT R6, desc[UR8][R6.64] ;  /* 0x0000000806069981 */ /* 0x000ee2000c1e9900 */
[----:B------:R-:W-:Y:S01]  /*0a40*/  @!P0 IADD3 R0, PT, PT, R0, 0x1, RZ ;  /* 0x0000000100008810 */ /* 0x000fe20007ffe0ff */
[----:B------:R-:W-:-:S03]  /*0a50*/  VIADD R21, R21, 0x2 ;  /* 0x0000000215157836 */ /* 0x000fc60000000000 */
[----:B------:R-:W-:Y:S01]  /*0a60*/  @!P1 IADD3 R0, PT, PT, R0, 0x1, RZ ;  /* 0x0000000100009810 */ /* 0x000fe20007ffe0ff */
[----:B--2---:R-:W-:-:S04]  /*0a70*/  @!P0 FADD R19, R19, R4 ;  /* 0x0000000413138221 */ /* 0x004fc80000000000 */
[----:B---3--:R-:W-:-:S07]  /*0a80*/  @!P1 FADD R19, R19, R6 ;  /* 0x0000000613139221 */ /* 0x008fce0000000000 */
.L_x_4:
[----:B------:R-:W-:Y:S05]  /*0a90*/  BRA.U UP1, `(.L_x_0) ;  /* 0x00000001012c7547 */ /* 0x000fea000b800000 */
[----:B------:R-:W0:Y:S02]  /*0aa0*/  LDC.64 R2, c[0x0][0x388] ;  /* 0x0000e200ff027b82 */ /* 0x000e240000000a00 */
[----:B0-----:R-:W-:-:S06]  /*0ab0*/  IMAD.WIDE.U32 R2, R21, 0x4, R2 ;  /* 0x0000000415027825 */ /* 0x001fcc00078e0002 */
[----:B------:R-:W2:Y:S02]  /*0ac0*/  LDG.E.CONSTANT R2, desc[UR8][R2.64] ;  /* 0x0000000802027981 */ /* 0x000ea4000c1e9900 */
[----:B--2---:R-:W-:-:S13]  /*0ad0*/  ISETP.NE.AND P0, PT, R2, R17, PT ;  /* 0x000000110200720c */ /* 0x004fda0003f05270 */
[----:B------:R-:W-:Y:S05]  /*0ae0*/  @P0 BRA `(.L_x_0) ;  /* 0x0000000000180947 */ /* 0x000fea0003800000 */
[----:B------:R-:W0:Y:S01]  /*0af0*/  LDC.64 R2, c[0x0][0x380] ;  /* 0x0000e000ff027b82 */ /* 0x000e220000000a00 */
[----:B------:R-:W-:-:S04]  /*0b00*/  IMAD R21, R21, 0x88, R16 ;  /* 0x0000008815157824 */ /* 0x000fc800078e0210 */
[----:B0-----:R-:W-:-:S06]  /*0b10*/  IMAD.WIDE.U32 R2, R21, 0x4, R2 ;  /* 0x0000000415027825 */ /* 0x001fcc00078e0002 */
[----:B------:R-:W2:Y:S01]  /*0b20*/  LDG.E.CONSTANT R2, desc[UR8][R2.64] ;  /* 0x0000000802027981 */ /* 0x000ea2000c1e9900 */
[----:B------:R-:W-:Y:S02]  /*0b30*/  VIADD R0, R0, 0x1 ;  /* 0x0000000100007836 */ /* 0x000fe40000000000 */
[----:B--2---:R-:W-:-:S07]  /*0b40*/  FADD R19, R19, R2 ;  /* 0x0000000213137221 */ /* 0x004fce0000000000 */
.L_x_0:
[----:B------:R-:W-:Y:S02]  /*0b50*/  ISETP.GE.AND P0, PT, R0, 0x1, PT ;  /* 0x000000010000780c */ /* 0x000fe40003f06270 */
[----:B------:R-:W-:-:S11]  /*0b60*/  MOV R5, RZ ;  /* 0x000000ff00057202 */ /* 0x000fd60000000f00 */
[----:B------:R-:W-:Y:S05]  /*0b70*/  @!P0 BRA `(.L_x_5) ;  /* 0x00000000003c8947 */ /* 0x000fea0003800000 */
[----:B------:R-:W-:Y:S01]  /*0b80*/  I2FP.F32.U32 R6, R0 ;  /* 0x0000000000067245 */ /* 0x000fe20000201000 */
[----:B------:R-:W-:Y:S03]  /*0b90*/  BSSY.RECONVERGENT B0, `(.L_x_5) ;  /* 0x000000d000007945 */ /* 0x000fe60003800200 */
[----:B------:R-:W0:Y:S08]  /*0ba0*/  MUFU.RCP R0, R6 ;  /* 0x0000000600007308 */ /* 0x000e300000001000 */
[----:B------:R-:W1:Y:S01]  /*0bb0*/  FCHK P0, R19, R6 ;  /* 0x0000000613007302 */ /* 0x000e620000000000 */
[----:B0-----:R-:W-:-:S04]  /*0bc0*/  FFMA R3, -R6, R0, 1 ;  /* 0x3f80000006037423 */ /* 0x001fc80000000100 */
[----:B------:R-:W-:-:S04]  /*0bd0*/  FFMA R0, R0, R3, R0 ;  /* 0x0000000300007223 */ /* 0x000fc80000000000 */
[----:B------:R-:W-:-:S04]  /*0be0*/  FFMA R2, R0, R19, RZ ;  /* 0x0000001300027223 */ /* 0x000fc800000000ff */
[----:B------:R-:W-:-:S04]  /*0bf0*/  FFMA R3, -R6, R2, R19 ;  /* 0x0000000206037223 */ /* 0x000fc80000000113 */
[----:B------:R-:W-:Y:S01]  /*0c00*/  FFMA R5, R0, R3, R2 ;  /* 0x0000000300057223 */ /* 0x000fe20000000002 */
[----:B-1----:R-:W-:Y:S06]  /*0c10*/  @!P0 BRA `(.L_x_6) ;  /* 0x0000000000108947 */ /* 0x002fec0003800000 */
[----:B------:R-:W-:Y:S01]  /*0c20*/  IMAD.MOV.U32 R3, RZ, RZ, R19 ;  /* 0x000000ffff037224 */ /* 0x000fe200078e0013 */
[----:B------:R-:W-:-:S07]  /*0c30*/  MOV R2, 0xc50 ;  /* 0x00000c5000027802 */ /* 0x000fce0000000f00 */
[----:B------:R-:W-:Y:S05]  /*0c40*/  CALL.REL.NOINC `($__internal_0_$__cuda_sm3x_div_rn_noftz_f32_slowpath) ;  /* 0x00000000001c7944 */ /* 0x000fea0003c00000 */
[----:B------:R-:W-:-:S07]  /*0c50*/  MOV R5, R0 ;  /* 0x0000000000057202 */ /* 0x000fce0000000f00 */
.L_x_6:
[----:B------:R-:W-:Y:S05]  /*0c60*/  BSYNC.RECONVERGENT B0 ;  /* 0x0000000000007941 */ /* 0x000fea0003800200 */
.L_x_5:
[----:B------:R-:W0:Y:S01]  /*0c70*/  LDC.64 R2, c[0x0][0x3a0] ;  /* 0x0000e800ff027b82 */ /* 0x000e220000000a00 */
[----:B------:R-:W-:-:S04]  /*0c80*/  IMAD R17, R17, 0x88, R16 ;  /* 0x0000008811117824 */ /* 0x000fc800078e0210 */
[----:B0-----:R-:W-:-:S05]  /*0c90*/  IMAD.WIDE.U32 R2, R17, 0x4, R2 ;  /* 0x0000000411027825 */ /* 0x001fca00078e0002 */
[----:B------:R-:W-:Y:S01]  /*0ca0*/  STG.E desc[UR8][R2.64], R5 ;  /* 0x0000000502007986 */ /* 0x000fe2000c101908 */
[----:B------:R-:W-:Y:S05]  /*0cb0*/  EXIT ;  /* 0x000000000000794d */ /* 0x000fea0003800000 */
        .weak           $__internal_0_$__cuda_sm3x_div_rn_noftz_f32_slowpath
        .type           $__internal_0_$__cuda_sm3x_div_rn_noftz_f32_slowpath,@function
        .size           $__internal_0_$__cuda_sm3x_div_rn_noftz_f32_slowpath,(.L_x_109 - $__internal_0_$__cuda_sm3x_div_rn_noftz_f32_slowpath)
$__internal_0_$__cuda_sm3x_div_rn_noftz_f32_slowpath:
[--C-:B------:R-:W-:Y:S01]  /*0cc0*/  SHF.R.U32.HI R4, RZ, 0x17, R6.reuse ;  /* 0x00000017ff047819 */ /* 0x100fe20000011606 */
[----:B------:R-:W-:Y:S01]  /*0cd0*/  BSSY.RECONVERGENT B1, `(.L_x_7) ;  /* 0x0000064000017945 */ /* 0x000fe20003800200 */
[----:B------:R-:W-:Y:S02]  /*0ce0*/  SHF.R.U32.HI R0, RZ, 0x17, R3 ;  /* 0x00000017ff007819 */ /* 0x000fe40000011603 */
[----:B------:R-:W-:Y:S01]  /*0cf0*/  LOP3.LUT R13, R4, 0xff, RZ, 0xc0, !PT ;  /* 0x000000ff040d7812 */ /* 0x000fe200078ec0ff */
[----:B------:R-:W-:Y:S01]  /*0d00*/  IMAD.MOV.U32 R4, RZ, RZ, R6 ;  /* 0x000000ffff047224 */ /* 0x000fe200078e0006 */
[----:B------:R-:W-:-:S03]  /*0d10*/  LOP3.LUT R8, R0, 0xff, RZ, 0xc0, !PT ;  /* 0x000000ff00087812 */ /* 0x000fc600078ec0ff */
[----:B------:R-:W-:Y:S01]  /*0d20*/  VIADD R9, R13, 0xffffffff ;  /* 0xffffffff0d097836 */ /* 0x000fe20000000000 */
[----:B------:R-:W-:-:S04]  /*0d30*/  IADD3 R7, PT, PT, R8, -0x1, RZ ;  /* 0xffffffff08077810 */ /* 0x000fc80007ffe0ff */
[----:B------:R-:W-:-:S04]  /*0d40*/  ISETP.GT.U32.AND P0, PT, R9, 0xfd, PT ;  /* 0x000000fd0900780c */ /* 0x000fc80003f04070 */
[----:B------:R-:W-:-:S13]  /*0d50*/  ISETP.GT.U32.OR P0, PT, R7, 0xfd, P0 ;  /* 0x000000fd0700780c */ /* 0x000fda0000704470 */
[----:B------:R-:W-:Y:S01]  /*0d60*/  @!P0 MOV R5, RZ ;  /* 0x000000ff00058202 */ /* 0x000fe20000000f00 */
[----:B------:R-:W-:Y:S06]  /*0d70*/  @!P0 BRA `(.L_x_8) ;  /* 0x0000000000608947 */ /* 0x000fec0003800000 */
[----:B------:R-:W-:Y:S01]  /*0d80*/  FSETP.GTU.FTZ.AND P0, PT, |R3|, +INF , PT ;  /* 0x7f8000000300780b */ /* 0x000fe20003f1c200 */
[----:B------:R-:W-:Y:S01]  /*0d90*/  IMAD.MOV.U32 R0, RZ, RZ, R6 ;  /* 0x000000ffff007224 */ /* 0x000fe200078e0006 */
[----:B------:R-:W-:-:S04]  /*0da0*/  FSETP.GTU.FTZ.AND P1, PT, |R6|, +INF , PT ;  /* 0x7f8000000600780b */ /* 0x000fc80003f3c200 */
[----:B------:R-:W-:-:S13]  /*0db0*/  PLOP3.LUT P0, PT, P0, P1, PT, 0xf8, 0x8f ;  /* 0x00000000008f781c */ /* 0x000fda0000703f70 */
[----:B------:R-:W-:Y:S05]  /*0dc0*/  @P0 BRA `(.L_x_9) ;  /* 0x00000004004c0947 */ /* 0x000fea0003800000 */
[----:B------:R-:W-:-:S13]  /*0dd0*/  LOP3.LUT P0, RZ, R4, 0x7fffffff, R3, 0xc8, !PT ;  /* 0x7fffffff04ff7812 */ /* 0x000fda000780c803 */
[----:B------:R-:W-:Y:S05]  /*0de0*/  @!P0 BRA `(.L_x_10) ;  /* 0x00000004003c8947 */ /* 0x000fea0003800000 */
[C---:B------:R-:W-:Y:S02]  /*0df0*/  FSETP.NEU.FTZ.AND P0, PT, |R3|.reuse, +INF , PT ;  /* 0x7f8000000300780b */ /* 0x040fe40003f1d200 */
[----:B------:R-:W-:Y:S02]  /*0e00*/  FSETP.NEU.FTZ.AND P2, PT, |R0|, +INF , PT ;  /* 0x7f8000000000780b */ /* 0x000fe40003f5d200 */
[----:B------:R-:W-:-:S11]  /*0e10*/  FSETP.NEU.FTZ.AND P1, PT, |R3|, +INF , PT ;  /* 0x7f8000000300780b */ /* 0x000fd60003f3d200 */
[----:B------:R-:W-:Y:S05]  /*0e20*/  @!P2 BRA !P0, `(.L_x_10) ;  /* 0x00000004002ca947 */ /* 0x000fea0004000000 */
[----:B------:R-:W-:-:S04]  /*0e30*/  LOP3.LUT P0, RZ, R3, 0x7fffffff, RZ, 0xc0, !PT ;  /* 0x7fffffff03ff7812 */ /* 0x000fc8000780c0ff */
[----:B------:R-:W-:-:S13]  /*0e40*/  PLOP3.LUT P0, PT, P2, P0, PT, 0x2f, 0xf2 ;  /* 0x0000000000f2781c */ /* 0x000fda0001700577 */
[----:B------:R-:W-:Y:S05]  /*0e50*/  @P0 BRA `(.L_x_11) ;  /* 0x0000000400180947 */ /* 0x000fea0003800000 */
[----:B------:R-:W-:-:S04]  /*0e60*/  LOP3.LUT P0, RZ, R4, 0x7fffffff, RZ, 0xc0, !PT ;  /* 0x7fffffff04ff7812 */ /* 0x000fc8000780c0ff */
[----:B------:R-:W-:-:S13]  /*0e70*/  PLOP3.LUT P0, PT, P1, P0, PT, 0x2f, 0xf2 ;  /* 0x0000000000f2781c */ /* 0x000fda0000f00577 */
[----:B------:R-:W-:Y:S05]  /*0e80*/  @P0 BRA `(.L_x_12) ;  /* 0x0000000400000947 */ /* 0x000fea0003800000 */
[----:B------:R-:W-:Y:S02]  /*0e90*/  ISETP.GE.AND P0, PT, R7, RZ, PT ;  /* 0x000000ff0700720c */ /* 0x000fe40003f06270 */
[----:B------:R-:W-:-:S11]  /*0ea0*/  ISETP.GE.AND P1, PT, R9, RZ, PT ;  /* 0x000000ff0900720c */ /* 0x000fd60003f26270 */
[----:B------:R-:W-:Y:S01]  /*0eb0*/  @P0 MOV R5, RZ ;  /* 0x000000ff00050202 */ /* 0x000fe20000000f00 */
[----:B------:R-:W-:Y:S02]  /*0ec0*/  @!P0 IMAD.MOV.U32 R5, RZ, RZ, -0x40 ;  /* 0xffffffc0ff058424 */ /* 0x000fe400078e00ff */
[----:B------:R-:W-:Y:S01]  /*0ed0*/  @!P0 FFMA R3, R3, 1.84467440737095516160e+19, RZ ;  /* 0x5f80000003038823 */ /* 0x000fe200000000ff */
[----:B------:R-:W-:Y:S02]  /*0ee0*/  @!P1 FFMA R4, R0, 1.84467440737095516160e+19, RZ ;  /* 0x5f80000000049823 */ /* 0x000fe400000000ff */
[----:B------:R-:W-:-:S07]  /*0ef0*/  @!P1 IADD3 R5, PT, PT, R5, 0x40, RZ ;  /* 0x0000004005059810 */ /* 0x000fce0007ffe0ff */
.L_x_8:
[----:B------:R-:W-:Y:S01]  /*0f00*/  LEA R7, R13, 0xc0800000, 0x17 ;  /* 0xc08000000d077811 */ /* 0x000fe200078eb8ff */
[----:B------:R-:W-:Y:S04]  /*0f10*/  BSSY.RECONVERGENT B2, `(.L_x_13) ;  /* 0x0000036000027945 */ /* 0x000fe80003800200 */
[----:B------:R-:W-:Y:S01]  /*0f20*/  IMAD.IADD R7, R4, 0x1, -R7 ;  /* 0x0000000104077824 */ /* 0x000fe200078e0a07 */
[----:B------:R-:W-:-:S03]  /*0f30*/  IADD3 R4, PT, PT, R8, -0x7f, RZ ;  /* 0xffffff8108047810 */ /* 0x000fc60007ffe0ff */
[----:B------:R-:W0:Y:S01]  /*0f40*/  MUFU.RCP R6, R7 ;  /* 0x0000000700067308 */ /* 0x000e220000001000 */
[----:B------:R-:W-:Y:S01]  /*0f50*/  FADD.FTZ R9, -R7, -RZ ;  /* 0x800000ff07097221 */ /* 0x000fe20000010100 */
[C---:B------:R-:W-:Y:S01]  /*0f60*/  IMAD R0, R4.reuse, -0x800000, R3 ;  /* 0xff80000004007824 */ /* 0x040fe200078e0203 */
[----:B------:R-:W-:-:S05]  /*0f70*/  IADD3 R4, PT, PT, R4, 0x7f, -R13 ;  /* 0x0000007f04047810 */ /* 0x000fca0007ffe80d */
[----:B------:R-:W-:Y:S02]  /*0f80*/  IMAD.IADD R4, R4, 0x1, R5 ;  /* 0x0000000104047824 */ /* 0x000fe400078e0205 */
[----:B0-----:R-:W-:-:S04]  /*0f90*/  FFMA R11, R6, R9, 1 ;  /* 0x3f800000060b7423 */ /* 0x001fc80000000009 */
[----:B------:R-:W-:-:S04]  /*0fa0*/  FFMA R8, R6, R11, R6 ;  /* 0x0000000b06087223 */ /* 0x000fc80000000006 */
[----:B------:R-:W-:-:S04]  /*0fb0*/  FFMA R3, R0, R8, RZ ;  /* 0x0000000800037223 */ /* 0x000fc800000000ff */
[----:B------:R-:W-:-:S04]  /*0fc0*/  FFMA R6, R9, R3, R0 ;  /* 0x0000000309067223 */ /* 0x000fc80000000000 */
[----:B------:R-:W-:-:S04]  /*0fd0*/  FFMA R11, R8, R6, R3 ;  /* 0x00000006080b7223 */ /* 0x000fc80000000003 */
[----:B------:R-:W-:-:S04]  /*0fe0*/  FFMA R6, R9, R11, R0 ;  /* 0x0000000b09067223 */ /* 0x000fc80000000000 */
[----:B------:R-:W-:-:S05]  /*0ff0*/  FFMA R0, R8, R6, R11 ;  /* 0x0000000608007223 */ /* 0x000fca000000000b */
[----:B------:R-:W-:-:S04]  /*1000*/  SHF.R.U32.HI R3, RZ, 0x17, R0 ;  /* 0x00000017ff037819 */ /* 0x000fc80000011600 */
[----:B------:R-:W-:-:S04]  /*1010*/  LOP3.LUT R3, R3, 0xff, RZ, 0xc0, !PT ;  /* 0x000000ff03037812 */ /* 0x000fc800078ec0ff */
[----:B------:R-:W-:-:S05]  /*1020*/  IADD3 R7, PT, PT, R3, R4, RZ ;  /* 0x0000000403077210 */ /* 0x000fca0007ffe0ff */
[----:B------:R-:W-:-:S05]  /*1030*/  VIADD R3, R7, 0xffffffff ;  /* 0xffffffff07037836 */ /* 0x000fca0000000000 */
[----:B------:R-:W-:-:S13]  /*1040*/  ISETP.GE.U32.AND P0, PT, R3, 0xfe, PT ;  /* 0x000000fe0300780c */ /* 0x000fda0003f06070 */
[----:B------:R-:W-:Y:S05]  /*1050*/  @!P0 BRA `(.L_x_14) ;  /* 0x0000000000808947 */ /* 0x000fea0003800000 */
[----:B------:R-:W-:-:S13]  /*1060*/  ISETP.GT.AND P0, PT, R7, 0xfe, PT ;  /* 0x000000fe0700780c */ /* 0x000fda0003f04270 */
[----:B------:R-:W-:Y:S05]  /*1070*/  @P0 BRA `(.L_x_15) ;  /* 0x00000000006c0947 */ /* 0x000fea0003800000 */
[----:B------:R-:W-:-:S13]  /*1080*/  ISETP.GE.AND P0, PT, R7, 0x1, PT ;  /* 0x000000010700780c */ /* 0x000fda0003f06270 */
[----:B------:R-:W-:Y:S05]  /*1090*/  @P0 BRA `(.L_x_16) ;  /* 0x0000000000740947 */ /* 0x000fea0003800000 */
[----:B------:R-:W-:Y:S02]  /*10a0*/  ISETP.GE.AND P0, PT, R7, -0x18, PT ;  /* 0xffffffe80700780c */ /* 0x000fe40003f06270 */
[----:B------:R-:W-:-:S11]  /*10b0*/  LOP3.LUT R0, R0, 0x80000000, RZ, 0xc0, !PT ;  /* 0x8000000000007812 */ /* 0x000fd600078ec0ff */
[----:B------:R-:W-:Y:S05]  /*10c0*/  @!P0 BRA `(.L_x_16) ;  /* 0x0000000000688947 */ /* 0x000fea0003800000 */
[CCC-:B------:R-:W-:Y:S01]  /*10d0*/  FFMA.RZ R3, R8.reuse, R6.reuse, R11.reuse ;  /* 0x0000000608037223 */ /* 0x1c0fe2000000c00b */
[CCC-:B------:R-:W-:Y:S01]  /*10e0*/  FFMA.RM R4, R8.reuse, R6.reuse, R11.reuse ;  /* 0x0000000608047223 */ /* 0x1c0fe2000000400b */
[C---:B------:R-:W-:Y:S02]  /*10f0*/  ISETP.NE.AND P2, PT, R7.reuse, RZ, PT ;  /* 0x000000ff0700720c */ /* 0x040fe40003f45270 */
[----:B------:R-:W-:Y:S02]  /*1100*/  ISETP.NE.AND P1, PT, R7, RZ, PT ;  /* 0x000000ff0700720c */ /* 0x000fe40003f25270 */
[----:B------:R-:W-:Y:S01]  /*1110*/  LOP3.LUT R5, R3, 0x7fffff, RZ, 0xc0, !PT ;  /* 0x007fffff03057812 */ /* 0x000fe200078ec0ff */
[----:B------:R-:W-:Y:S01]  /*1120*/  FFMA.RP R3, R8, R6, R11 ;  /* 0x0000000608037223 */ /* 0x000fe2000000800b */
[----:B------:R-:W-:Y:S02]  /*1130*/  IADD3 R6, PT, PT, R7, 0x20, RZ ;  /* 0x0000002007067810 */ /* 0x000fe40007ffe0ff */
[----:B------:R-:W-:-:S02]  /*1140*/  LOP3.LUT R5, R5, 0x800000, RZ, 0xfc, !PT ;  /* 0x0080000005057812 */ /* 0x000fc400078efcff */
[----:B------:R-:W-:Y:S02]  /*1150*/  IADD3 R7, PT, PT, -R7, RZ, RZ ;  /* 0x000000ff07077210 */ /* 0x000fe40007ffe1ff */
[----:B------:R-:W-:Y:S02]  /*1160*/  SHF.L.U32 R6, R5, R6, RZ ;  /* 0x0000000605067219 */ /* 0x000fe400000006ff */
[----:B------:R-:W-:Y:S02]  /*1170*/  FSETP.NEU.FTZ.AND P0, PT, R3, R4, PT ;  /* 0x000000040300720b */ /* 0x000fe40003f1d000 */
[----:B------:R-:W-:Y:S02]  /*1180*/  SEL R4, R7, RZ, P2 ;  /* 0x000000ff07047207 */ /* 0x000fe40001000000 */
[----:B------:R-:W-:Y:S02]  /*1190*/  ISETP.NE.AND P1, PT, R6, RZ, P1 ;  /* 0x000000ff0600720c */ /* 0x000fe40000f25270 */
[----:B------:R-:W-:-:S02]  /*11a0*/  SHF.R.U32.HI R4, RZ, R4, R5 ;  /* 0x00000004ff047219 */ /* 0x000fc40000011605 */
[----:B------:R-:W-:Y:S02]  /*11b0*/  PLOP3.LUT P0, PT, P0, P1, PT, 0xf8, 0x8f ;  /* 0x00000000008f781c */ /* 0x000fe40000703f70 */
[----:B------:R-:W-:Y:S02]  /*11c0*/  SHF.R.U32.HI R6, RZ, 0x1, R4 ;  /* 0x00000001ff067819 */ /* 0x000fe40000011604 */
[----:B------:R-:W-:-:S04]  /*11d0*/  SEL R3, RZ, 0x1, !P0 ;  /* 0x00000001ff037807 */ /* 0x000fc80004000000 */
[----:B------:R-:W-:-:S04]  /*11e0*/  LOP3.LUT R3, R3, 0x1, R6, 0xf8, !PT ;  /* 0x0000000103037812 */ /* 0x000fc800078ef806 */
[----:B------:R-:W-:-:S05]  /*11f0*/  LOP3.LUT R3, R3, R4, RZ, 0xc0, !PT ;  /* 0x0000000403037212 */ /* 0x000fca00078ec0ff */
[----:B------:R-:W-:-:S05]  /*1200*/  IMAD.IADD R3, R6, 0x1, R3 ;  /* 0x0000000106037824 */ /* 0x000fca00078e0203 */
[----:B------:R-:W-:Y:S01]  /*1210*/  LOP3.LUT R0, R3, R0, RZ, 0xfc, !PT ;  /* 0x0000000003007212 */ /* 0x000fe200078efcff */
[----:B------:R-:W-:Y:S06]  /*1220*/  BRA `(.L_x_16) ;  /* 0x0000000000107947 */ /* 0x000fec0003800000 */
.L_x_15:
[----:B------:R-:W-:-:S04]  /*1230*/  LOP3.LUT R0, R0, 0x80000000, RZ, 0xc0, !PT ;  /* 0x8000000000007812 */ /* 0x000fc800078ec0ff */
[----:B------:R-:W-:Y:S01]  /*1240*/  LOP3.LUT R0, R0, 0x7f800000, RZ, 0xfc, !PT ;  /* 0x7f80000000007812 */ /* 0x000fe200078efcff */
[----:B------:R-:W-:Y:S06]  /*1250*/  BRA `(.L_x_16) ;  /* 0x0000000000047947 */ /* 0x000fec0003800000 */
.L_x_14:
[----:B------:R-:W-:-:S07]  /*1260*/  LEA R0, R4, R0, 0x17 ;  /* 0x0000000004007211 */ /* 0x000fce00078eb8ff */
.L_x_16:
[----:B------:R-:W-:Y:S05]  /*1270*/  BSYNC.RECONVERGENT B2 ;  /* 0x0000000000027941 */ /* 0x000fea0003800200 */
.L_x_13:
[----:B------:R-:W-:Y:S05]  /*1280*/  BRA `(.L_x_17) ;  /* 0x0000000000207947 */ /* 0x000fea0003800000 */
.L_x_12:
[----:B------:R-:W-:-:S04]  /*1290*/  LOP3.LUT R0, R4, 0x80000000, R3, 0x48, !PT ;  /* 0x8000000004007812 */ /* 0x000fc800078e4803 */
[----:B------:R-:W-:Y:S01]  /*12a0*/  LOP3.LUT R0, R0, 0x7f800000, RZ, 0xfc, !PT ;  /* 0x7f80000000007812 */ /* 0x000fe200078efcff */
[----:B------:R-:W-:Y:S06]  /*12b0*/  BRA `(.L_x_17) ;  /* 0x0000000000147947 */ /* 0x000fec0003800000 */
.L_x_11:
[----:B------:R-:W-:Y:S01]  /*12c0*/  LOP3.LUT R0, R4, 0x80000000, R3, 0x48, !PT ;  /* 0x8000000004007812 */ /* 0x000fe200078e4803 */
[----:B------:R-:W-:Y:S06]  /*12d0*/  BRA `(.L_x_17) ;  /* 0x00000000000c7947 */ /* 0x000fec0003800000 */
.L_x_10:
[----:B------:R-:W0:Y:S01]  /*12e0*/  MUFU.RSQ R0, -QNAN ;  /* 0xffc0000000007908 */ /* 0x000e220000001400 */
[----:B------:R-:W-:Y:S05]  /*12f0*/  BRA `(.L_x_17) ;  /* 0x0000000000047947 */ /* 0x000fea0003800000 */
.L_x_9:
[----:B------:R-:W-:-:S07]  /*1300*/  FADD.FTZ R0, R3, R0 ;  /* 0x0000000003007221 */ /* 0x000fce0000010000 */
.L_x_17:
[----:B------:R-:W-:Y:S05]  /*1310*/  BSYNC.RECONVERGENT B1 ;  /* 0x0000000000017941 */ /* 0x000fea0003800200 */
.L_x_7:
[----:B------:R-:W-:-:S04]  /*1320*/  HFMA2 R3, -RZ, RZ, 0, 0 ;  /* 0x00000000ff037431 */ /* 0x000fc800000001ff */
[----:B0-----:R-:W-:Y:S05]  /*1330*/  RET.REL.NODEC R2 `(init_epitope_centers) ;  /* 0xffffffec02307950 */ /* 0x001fea0003c3ffff */
.L_x_18:
[----:B------:R-:W-:-:S00]  /*1340*/  BRA `(.L_x_18) ;  /* 0xfffffffc00fc7947 */ /* 0x000fc0000383ffff */
[----:B------:R-:W-:-:S00]  /*1350*/  NOP ;  /* 0x0000000000007918 */ /* 0x000fc00000000000 */
        /* <DEDUP_REMOVED lines=10> */
.L_x_109:


//--------------------- .text.polycentric_immunity_kernel --------------------------
	.section	.text.polycentric_immunity_kernel,"ax",@progbits
	.align	128
        .global         polycentric_immunity_kernel
        .type           polycentric_immunity_kernel,@function
        .size           polycentric_immunity_kernel,(.L_x_112 - polycentric_immunity_kernel)
        .other          polycentric_immunity_kernel,@"STO_CUDA_ENTRY STV_DEFAULT"
polycentric_immunity_kernel:
.text.polycentric_immunity_kernel:
[----:B------:R-:W0:Y:S01]  /*0000*/  LDC R1, c[0x0][0x37c] ;  /* 0x0000df00ff017b82 */ /* 0x000e220000000800 */
[----:B------:R-:W1:Y:S01]  /*0010*/  S2R R0, SR_CTAID.X ;  /* 0x0000000000007919 */ /* 0x000e620000002500 */
[----:B------:R-:W1:Y:S01]  /*0020*/  LDCU UR4, c[0x0][0x3c8] ;  /* 0x00007900ff0477ac */ /* 0x000e620008000800 */
[----:B0-----:R-:W-:Y:S02]  /*0030*/  IADD3 R1, PT, PT, R1, -0x20, RZ ;  /* 0xffffffe001017810 */ /* 0x001fe40007ffe0ff */
[----:B-1----:R-:W-:-:S13]  /*0040*/  ISETP.GE.AND P0, PT, R0, UR4, PT ;  /* 0x0000000400007c0c */ /* 0x002fda000bf06270 */
[----:B------:R-:W-:Y:S05]  /*0050*/  @P0 EXIT ;  /* 0x000000000000094d */ /* 0x000fea0003800000 */
[----:B------:R-:W0:Y:S01]  /*0060*/  LDC.64 R32, c[0x0][0x388] ;  /* 0x0000e200ff207b82 */ /* 0x000e220000000a00 */
[----:B------:R-:W1:Y:S07]  /*0070*/  LDCU.64 UR10, c[0x0][0x358] ;  /* 0x00006b00ff0a77ac */ /* 0x000e6e0008000a00 */
[----:B------:R-:W2:Y:S01]  /*0080*/  LDC.64 R4, c[0x0][0x390] ;  /* 0x0000e400ff047b82 */ /* 0x000ea20000000a00 */
[----:B0-----:R-:W-:-:S06]  /*0090*/  IMAD.WIDE.U32 R32, R0, 0x4, R32 ;  /* 0x0000000400207825 */ /* 0x001fcc00078e0020 */
[----:B-1----:R0:W5:Y:S01]  /*00a0*/  LDG.E.CONSTANT R32, desc[UR10][R32.64] ;  /* 0x0000000a20207981 */ /* 0x002162000c1e9900 */
[----:B--2---:R-:W-:-:S05]  /*00b0*/  IMAD.WIDE.U32 R4, R0, 0x4, R4 ;  /* 0x0000000400047825 */ /* 0x004fca00078e0004 */
[----:B------:R0:W5:Y:S01]  /*00c0*/  LDG.E.CONSTANT R3, desc[UR10][R4.64] ;  /* 0x0000000a04037981 */ /* 0x000162000c1e9900 */
[----:B------:R-:W1:Y:S01]  /*00d0*/  S2R R2, SR_TID.X ;  /* 0x0000000000027919 */ /* 0x000e620000002100 */
[----:B------:R-:W-:Y:S01]  /*00e0*/  BSSY.RECONVERGENT B0, `(.L_x_19) ;  /* 0x00000a7000007945 */ /* 0x000fe20003800200 */
[C---:B-1----:R-:W-:Y:S02]  /*00f0*/  ISETP.NE.AND P0, PT, R2.reuse, RZ, PT ;  /* 0x000000ff0200720c */ /* 0x042fe40003f05270 */
[----:B------:R-:W-:-:S11]  /*0100*/  ISETP.GT.U32.AND P1, PT, R2, 0x87, PT ;  /* 0x000000870200780c */ /* 0x000fd60003f24070 */
[----:B0-----:R-:W-:Y:S05]  /*0110*/  @P0 BRA `(.L_x_20) ;  /* 0x00000008008c0947 */ /* 0x001fea0003800000 */
[----:B------:R-:W0:Y:S01]  /*0120*/  LDC.64 R4, c[0x0][0x398] ;  /* 0x0000e600ff047b82 */ /* 0x000e220000000a00 */
[C---:B------:R-:W-:Y:S02]  /*0130*/  IMAD R33, R0.reuse, 0x4b, RZ ;  /* 0x0000004b00217824 */ /* 0x040fe400078e02ff */
[----:B------:R-:W-:-:S03]  /*0140*/  IMAD R7, R0, 0xa, RZ ;  /* 0x0000000a00077824 */ /* 0x000fc600078e02ff */
[----:B------:R-:W-:Y:S02]  /*0150*/  IADD3 R25, PT, PT, R33, 0x4, RZ ;  /* 0x0000000421197810 */ /* 0x000fe40007ffe0ff */
[----:B------:R-:W1:Y:S01]  /*0160*/  LDC.64 R34, c[0x0][0x3a0] ;  /* 0x0000e800ff227b82 */ /* 0x000e620000000a00 */
[----:B0-----:R-:W-:-:S05]  /*0170*/  IMAD.WIDE.U32 R4, R7, 0x4, R4 ;  /* 0x0000000407047825 */ /* 0x001fca00078e0004 */
[----:B------:R-:W2:Y:S01]  /*0180*/  LDG.E.CONSTANT R8, desc[UR10][R4.64] ;  /* 0x0000000a04087981 */ /* 0x000ea2000c1e9900 */
[----:B-1----:R-:W-:-:S03]  /*0190*/  IMAD.WIDE.U32 R6, R33, 0x4, R34 ;  /* 0x0000000421067825 */ /* 0x002fc600078e0022 */
[----:B------:R-:W2:Y:S01]  /*01a0*/  LDG.E.CONSTANT R9, desc[UR10][R4.64+0x4] ;  /* 0x0000040a04097981 */ /* 0x000ea2000c1e9900 */
[----:B------:R-:W-:-:S03]  /*01b0*/  IMAD.WIDE.U32 R24, R25, 0x4, R34 ;  /* 0x0000000419187825 */ /* 0x000fc600078e0022 */
[----:B------:R-:W3:Y:S04]  /*01c0*/  LDG.E.CONSTANT R20, desc[UR10][R6.64+0x8] ;  /* 0x0000080a06147981 */ /* 0x000ee8000c1e9900 */
[----:B------:R-:W3:Y:S04]  /*01d0*/  LDG.E.CONSTANT R21, desc[UR10][R6.64+0xc] ;  /* 0x00000c0a06157981 */ /* 0x000ee8000c1e9900 */
[----:B------:R-:W3:Y:S04]  /*01e0*/  LDG.E.CONSTANT R22, desc[UR10][R24.64] ;  /* 0x0000000a18167981 */ /* 0x000ee8000c1e9900 */
[----:B------:R-:W3:Y:S04]  /*01f0*/  LDG.E.CONSTANT R23, desc[UR10][R24.64+0x4] ;  /* 0x0000040a18177981 */ /* 0x000ee8000c1e9900 */
[----:B------:R-:W2:Y:S04]  /*0200*/  LDG.E.CONSTANT R10, desc[UR10][R4.64+0x8] ;  /* 0x0000080a040a7981 */ /* 0x000ea8000c1e9900 */
[----:B------:R-:W2:Y:S04]  /*0210*/  LDG.E.CONSTANT R11, desc[UR10][R4.64+0xc] ;  /* 0x00000c0a040b7981 */ /* 0x000ea8000c1e9900 */
[----:B------:R-:W4:Y:S04]  /*0220*/  LDG.E.CONSTANT R12, desc[UR10][R4.64+0x10] ;  /* 0x0000100a040c7981 */ /* 0x000f28000c1e9900 */
[----:B------:R-:W4:Y:S04]  /*0230*/  LDG.E.CONSTANT R13, desc[UR10][R4.64+0x14] ;  /* 0x0000140a040d7981 */ /* 0x000f28000c1e9900 */
[----:B------:R-:W4:Y:S04]  /*0240*/  LDG.E.CONSTANT R14, desc[UR10][R4.64+0x18] ;  /* 0x0000180a040e7981 */ /* 0x000f28000c1e9900 */
[----:B------:R-:W4:Y:S04]  /*0250*/  LDG.E.CONSTANT R15, desc[UR10][R4.64+0x1c] ;  /* 0x00001c0a040f7981 */ /* 0x000f28000c1e9900 */
[----:B------:R-:W4:Y:S04]  /*0260*/  LDG.E.CONSTANT R16, desc[UR10][R4.64+0x20] ;  /* 0x0000200a04107981 */ /* 0x000f28000c1e9900 */
[----:B------:R-:W4:Y:S04]  /*0270*/  LDG.E.CONSTANT R17, desc[UR10][R4.64+0x24] ;  /* 0x0000240a04117981 */ /* 0x000f28000c1e9900 */
[----:B------:R-:W4:Y:S04]  /*0280*/  LDG.E.CONSTANT R18, desc[UR10][R6.64] ;  /* 0x0000000a06127981 */ /* 0x000f28000c1e9900 */
[----:B------:R-:W4:Y:S01]  /*0290*/  LDG.E.CONSTANT R19, desc[UR10][R6.64+0x4] ;  /* 0x0000040a06137981 */ /* 0x000f22000c1e9900 */
[----:B------:R-:W0:Y:S01]  /*02a0*/  S2UR UR5, SR_CgaCtaId ;  /* 0x00000000000579c3 */ /* 0x000e220000008800 */
[----:B------:R-:W-:Y:S01]  /*02b0*/  UMOV UR4, 0x400 ;  /* 0x0000040000047882 */ /* 0x000fe20000000000 */
[C---:B------:R-:W-:Y:S01]  /*02c0*/  IADD3 R37, PT, PT, R33.reuse, 0xc, RZ ;  /* 0x0000000c21257810 */ /* 0x040fe20007ffe0ff */
[----:B------:R-:W4:Y:S01]  /*02d0*/  LDG.E.CONSTANT R4, desc[UR10][R24.64+0x8] ;  /* 0x0000080a18047981 */ /* 0x000f22000c1e9900 */
[----:B------:R-:W-:-:S02]  /*02e0*/  IADD3 R27, PT, PT, R33, 0x8, RZ ;  /* 0x00000008211b7810 */ /* 0x000fc40007ffe0ff */
[----:B------:R-:W-:Y:S01]  /*02f0*/  IADD3 R29, PT, PT, R33, 0x18, RZ ;  /* 0x00000018211d7810 */ /* 0x000fe20007ffe0ff */
[--C-:B------:R-:W-:Y:S01]  /*0300*/  IMAD.WIDE.U32 R36, R37, 0x4, R34.reuse ;  /* 0x0000000425247825 */ /* 0x100fe200078e0022 */
[----:B------:R-:W-:Y:S01]  /*0310*/  IADD3 R31, PT, PT, R33, 0x14, RZ ;  /* 0x00000014211f7810 */ /* 0x000fe20007ffe0ff */
[----:B------:R-:W4:Y:S02]  /*0320*/  LDG.E.CONSTANT R5, desc[UR10][R24.64+0xc] ;  /* 0x00000c0a18057981 */ /* 0x000f24000c1e9900 */
[----:B------:R-:W-:Y:S01]  /*0330*/  IMAD.WIDE.U32 R26, R27, 0x4, R34 ;  /* 0x000000041b1a7825 */ /* 0x000fe200078e0022 */
[----:B0-----:R-:W-:-:S03]  /*0340*/  ULEA UR4, UR5, UR4, 0x18 ;  /* 0x0000000405047291 */ /* 0x001fc6000f8ec0ff */
[--C-:B------:R-:W-:Y:S01]  /*0350*/  IMAD.WIDE.U32 R28, R29, 0x4, R34.reuse ;  /* 0x000000041d1c7825 */ /* 0x100fe200078e0022 */
[----:B------:R-:W4:Y:S03]  /*0360*/  LDG.E.CONSTANT R6, desc[UR10][R26.64] ;  /* 0x0000000a1a067981 */ /* 0x000f26000c1e9900 */
[----:B------:R-:W-:Y:S01]  /*0370*/  IMAD.WIDE.U32 R30, R31, 0x4, R34 ;  /* 0x000000041f1e7825 */ /* 0x000fe200078e0022 */
[----:B------:R-:W4:Y:S01]  /*0380*/  LDG.E.CONSTANT R7, desc[UR10][R26.64+0x4] ;  /* 0x0000040a1a077981 */ /* 0x000f22000c1e9900 */
[----:B------:R-:W-:-:S03]  /*0390*/  IADD3 R39, PT, PT, R33, 0x10, RZ ;  /* 0x0000001021277810 */ /* 0x000fc60007ffe0ff */
[----:B------:R-:W4:Y:S04]  /*03a0*/  LDG.E.CONSTANT R24, desc[UR10][R28.64+0x8] ;  /* 0x0000080a1c187981 */ /* 0x000f28000c1e9900 */
[----:B------:R-:W4:Y:S01]  /*03b0*/  LDG.E.CONSTANT R25, desc[UR10][R28.64+0xc] ;  /* 0x00000c0a1c197981 */ /* 0x000f22000c1e9900 */
[----:B------:R-:W-:-:S03]  /*03c0*/  IMAD.WIDE.U32 R38, R39, 0x4, R34 ;  /* 0x0000000427267825 */ /* 0x000fc600078e0022 */
[----:B---3--:R0:W-:Y:S04]  /*03d0*/  STS.128 [UR4+0x250], R20 ;  /* 0x00025014ff007988 */ /* 0x0081e80008000c04 */
[----:B--2---:R1:W-:Y:S01]  /*03e0*/  STS.128 [UR4+0x220], R8 ;  /* 0x00022008ff007988 */ /* 0x0043e20008000c04 */
[----:B0-----:R-:W-:-:S03]  /*03f0*/  VIADD R23, R33, 0x1c ;  /* 0x0000001c21177836 */ /* 0x001fc60000000000 */
[----:B------:R-:W2:Y:S04]  /*0400*/  LDG.E.CONSTANT R20, desc[UR10][R30.64+0x8] ;  /* 0x0000080a1e147981 */ /* 0x000ea8000c1e9900 */
[----:B------:R-:W2:Y:S04]  /*0410*/  LDG.E.CONSTANT R21, desc[UR10][R30.64+0xc] ;  /* 0x00000c0a1e157981 */ /* 0x000ea8000c1e9900 */
[----:B-1----:R-:W3:Y:S04]  /*0420*/  LDG.E.CONSTANT R10, desc[UR10][R36.64] ;  /* 0x0000000a240a7981 */ /* 0x002ee8000c1e9900 */
[----:B----4-:R0:W-:Y:S04]  /*0430*/  STS.128 [UR4+0x230], R12 ;  /* 0x0002300cff007988 */ /* 0x0101e80008000c04 */
[----:B------:R-:W3:Y:S04]  /*0440*/  LDG.E.CONSTANT R11, desc[UR10][R36.64+0x4] ;  /* 0x0000040a240b7981 */ /* 0x000ee8000c1e9900 */
[----:B------:R-:W3:Y:S04]  /*0450*/  LDG.E.CONSTANT R8, desc[UR10][R26.64+0x8] ;  /* 0x0000080a1a087981 */ /* 0x000ee8000c1e9900 */
[----:B------:R-:W3:Y:S04]  /*0460*/  LDG.E.CONSTANT R9, desc[UR10][R26.64+0xc] ;  /* 0x00000c0a1a097981 */ /* 0x000ee8000c1e9900 */
[----:B0-----:R-:W4:Y:S04]  /*0470*/  LDG.E.CONSTANT R12, desc[UR10][R36.64+0x8] ;  /* 0x0000080a240c7981 */ /* 0x001f28000c1e9900 */
[----:B------:R0:W4:Y:S04]  /*0480*/  LDG.E.CONSTANT R13, desc[UR10][R36.64+0xc] ;  /* 0x00000c0a240d7981 */ /* 0x000128000c1e9900 */
[----:B------:R-:W2:Y:S04]  /*0490*/  LDG.E.CONSTANT R22, desc[UR10][R28.64] ;  /* 0x0000000a1c167981 */ /* 0x000ea8000c1e9900 */
[----:B------:R1:W-:Y:S01]  /*04a0*/  STS.128 [UR4+0x240], R16 ;  /* 0x00024010ff007988 */ /* 0x0003e20008000c04 */
[----:B0-----:R-:W-:-:S03]  /*04b0*/  IMAD.WIDE.U32 R36, R23, 0x4, R34 ;  /* 0x0000000417247825 */ /* 0x001fc600078e0022 */
[----:B------:R-:W2:Y:S04]  /*04c0*/  LDG.E.CONSTANT R23, desc[UR10][R28.64+0x4] ;  /* 0x0000040a1c177981 */ /* 0x000ea8000c1e9900 */
[----:B------:R-:W4:Y:S04]  /*04d0*/  LDG.E.CONSTANT R26, desc[UR10][R36.64] ;  /* 0x0000000a241a7981 */ /* 0x000f28000c1e9900 */
[----:B------:R-:W4:Y:S04]  /*04e0*/  LDG.E.CONSTANT R27, desc[UR10][R36.64+0x4] ;  /* 0x0000040a241b7981 */ /* 0x000f28000c1e9900 */
[----:B------:R-:W4:Y:S04]  /*04f0*/  LDG.E.CONSTANT R14, desc[UR10][R38.64] ;  /* 0x0000000a260e7981 */ /* 0x000f28000c1e9900 */
[----:B------:R-:W4:Y:S04]  /*0500*/  LDG.E.CONSTANT R15, desc[UR10][R38.64+0x4] ;  /* 0x0000040a260f7981 */ /* 0x000f28000c1e9900 */
[----:B-1----:R-:W4:Y:S04]  /*0510*/  LDG.E.CONSTANT R16, desc[UR10][R38.64+0x8] ;  /* 0x0000080a26107981 */ /* 0x002f28000c1e9900 */
[----:B------:R0:W4:Y:S04]  /*0520*/  LDG.E.CONSTANT R17, desc[UR10][R38.64+0xc] ;  /* 0x00000c0a26117981 */ /* 0x000128000c1e9900 */
[----:B------:R-:W4:Y:S04]  /*0530*/  LDG.E.CONSTANT R18, desc[UR10][R30.64] ;  /* 0x0000000a1e127981 */ /* 0x000f28000c1e9900 */
[----:B------:R-:W4:Y:S01]  /*0540*/  LDG.E.CONSTANT R19, desc[UR10][R30.64+0x4] ;  /* 0x0000040a1e137981 */ /* 0x000f22000c1e9900 */
[----:B------:R-:W-:-:S02]  /*0550*/  IADD3 R41, PT, PT, R33, 0x24, RZ ;  /* 0x0000002421297810 */ /* 0x000fc40007ffe0ff */
[----:B0-----:R-:W-:Y:S01]  /*0560*/  IADD3 R39, PT, PT, R33, 0x20, RZ ;  /* 0x0000002021277810 */ /* 0x001fe20007ffe0ff */
[----:B------:R0:W-:Y:S02]  /*0570*/  STS.128 [UR4+0x260], R4 ;  /* 0x00026004ff007988 */ /* 0x0001e40008000c04 */
[--C-:B------:R-:W-:Y:S02]  /*0580*/  IMAD.WIDE.U32 R40, R41, 0x4, R34.reuse ;  /* 0x0000000429287825 */ /* 0x100fe400078e0022 */
[----:B------:R-:W4:Y:S02]  /*0590*/  LDG.E.CONSTANT R28, desc[UR10][R36.64+0x8] ;  /* 0x0000080a241c7981 */ /* 0x000f24000c1e9900 */
[----:B------:R-:W-:Y:S02]  /*05a0*/  IMAD.WIDE.U32 R38, R39, 0x4, R34 ;  /* 0x0000000427267825 */ /* 0x000fe400078e0022 */
[----:B------:R-:W4:Y:S04]  /*05b0*/  LDG.E.CONSTANT R29, desc[UR10][R36.64+0xc] ;  /* 0x00000c0a241d7981 */ /* 0x000f28000c1e9900 */
[----:B------:R-:W4:Y:S01]  /*05c0*/  LDG.E.CONSTANT R30, desc[UR10][R38.64] ;  /* 0x0000000a261e7981 */ /* 0x000f22000c1e9900 */
[----:B0-----:R-:W-:-:S03]  /*05d0*/  IADD3 R7, PT, PT, R33, 0x28, RZ ;  /* 0x0000002821077810 */ /* 0x001fc60007ffe0ff */
[----:B------:R-:W4:Y:S04]  /*05e0*/  LDG.E.CONSTANT R4, desc[UR10][R38.64+0x8] ;  /* 0x0000080a26047981 */ /* 0x000f28000c1e9900 */
[----:B------:R-:W4:Y:S04]  /*05f0*/  LDG.E.CONSTANT R5, desc[UR10][R38.64+0xc] ;  /* 0x00000c0a26057981 */ /* 0x000f28000c1e9900 */
[----:B------:R-:W4:Y:S04]  /*0600*/  LDG.E.CONSTANT R6, desc[UR10][R40.64] ;  /* 0x0000000a28067981 */ /* 0x000f28000c1e9900 */
[----:B------:R0:W4:Y:S02]  /*0610*/  LDG.E.CONSTANT R31, desc[UR10][R38.64+0x4] ;  /* 0x0000040a261f7981 */ /* 0x000124000c1e9900 */
[----:B0-----:R-:W0:Y:S02]  /*0620*/  LDC.64 R38, c[0x0][0x3b0] ;  /* 0x0000ec00ff267b82 */ /* 0x001e240000000a00 */
[----:B---3--:R1:W-:Y:S02]  /*0630*/  STS.128 [UR4+0x270], R8 ;  /* 0x00027008ff007988 */ /* 0x0083e40008000c04 */
[----:B-1----:R-:W-:-:S02]  /*0640*/  IADD3 R11, PT, PT, R33, 0x2c, RZ ;  /* 0x0000002c210b7810 */ /* 0x002fc40007ffe0ff */
[----:B------:R-:W3:Y:S04]  /*0650*/  LDG.E.CONSTANT R8, desc[UR10][R40.64+0x8] ;  /* 0x0000080a28087981 */ /* 0x000ee8000c1e9900 */
[----:B--2---:R1:W-:Y:S01]  /*0660*/  STS.128 [UR4+0x2a0], R20 ;  /* 0x0002a014ff007988 */ /* 0x0043e20008000c04 */
[----:B------:R-:W-:-:S03]  /*0670*/  IMAD.WIDE.U32 R36, R11, 0x4, R34 ;  /* 0x000000040b247825 */ /* 0x000fc600078e0022 */
[----:B------:R-:W3:Y:S04]  /*0680*/  LDG.E.CONSTANT R9, desc[UR10][R40.64+0xc] ;  /* 0x00000c0a28097981 */ /* 0x000ee8000c1e9900 */
[----:B----4-:R2:W-:Y:S01]  /*0690*/  STS.128 [UR4+0x2b0], R24 ;  /* 0x0002b018ff007988 */ /* 0x0105e20008000c04 */
[----:B-1----:R-:W-:-:S03]  /*06a0*/  IMAD.WIDE.U32 R22, R7, 0x4, R34 ;  /* 0x0000000407167825 */ /* 0x002fc600078e0022 */
[----:B------:R1:W4:Y:S04]  /*06b0*/  LDG.E.CONSTANT R7, desc[UR10][R40.64+0x4] ;  /* 0x0000040a28077981 */ /* 0x000328000c1e9900 */
[----:B------:R0:W-:Y:S01]  /*06c0*/  STS.128 [UR4+0x280], R12 ;  /* 0x0002800cff007988 */ /* 0x0001e20008000c04 */
[C---:B--2---:R-:W-:Y:S02]  /*06d0*/  IADD3 R27, PT, PT, R33.reuse, 0x30, RZ ;  /* 0x00000030211b7810 */ /* 0x044fe40007ffe0ff */
[----:B------:R-:W-:Y:S01]  /*06e0*/  IADD3 R25, PT, PT, R33, 0x34, RZ ;  /* 0x0000003421197810 */ /* 0x000fe20007ffe0ff */
[----:B------:R-:W3:Y:S02]  /*06f0*/  LDG.E.CONSTANT R10, desc[UR10][R22.64] ;  /* 0x0000000a160a7981 */ /* 0x000ee4000c1e9900 */
[----:B------:R-:W-:-:S02]  /*0700*/  IMAD.WIDE.U32 R26, R27, 0x4, R34 ;  /* 0x000000041b1a7825 */ /* 0x000fc400078e0022 */
[----:B------:R-:W3:Y:S02]  /*0710*/  LDG.E.CONSTANT R11, desc[UR10][R22.64+0x4] ;  /* 0x0000040a160b7981 */ /* 0x000ee4000c1e9900 */
[----:B------:R-:W-:Y:S02]  /*0720*/  IMAD.WIDE.U32 R24, R25, 0x4, R34 ;  /* 0x0000000419187825 */ /* 0x000fe400078e0022 */
[----:B------:R2:W-:Y:S04]  /*0730*/  STS.128 [UR4+0x290], R16 ;  /* 0x00029010ff007988 */ /* 0x0005e80008000c04 */
[----:B0-----:R-:W3:Y:S04]  /*0740*/  LDG.E.CONSTANT R12, desc[UR10][R22.64+0x8] ;  /* 0x0000080a160c7981 */ /* 0x001ee8000c1e9900 */
[----:B------:R-:W3:Y:S04]  /*0750*/  LDG.E.CONSTANT R13, desc[UR10][R22.64+0xc] ;  /* 0x00000c0a160d7981 */ /* 0x000ee8000c1e9900 */
[----:B------:R-:W3:Y:S04]  /*0760*/  LDG.E.CONSTANT R14, desc[UR10][R36.64] ;  /* 0x0000000a240e7981 */ /* 0x000ee8000c1e9900 */
[----:B------:R-:W3:Y:S04]  /*0770*/  LDG.E.CONSTANT R15, desc[UR10][R36.64+0x4] ;  /* 0x0000040a240f7981 */ /* 0x000ee8000c1e9900 */
[----:B--2---:R-:W2:Y:S04]  /*0780*/  LDG.E.CONSTANT R16, desc[UR10][R36.64+0x8] ;  /* 0x0000080a24107981 */ /* 0x004ea8000c1e9900 */
[----:B------:R0:W2:Y:S04]  /*0790*/  LDG.E.CONSTANT R17, desc[UR10][R36.64+0xc] ;  /* 0x00000c0a24117981 */ /* 0x0000a8000c1e9900 */
[----:B------:R-:W2:Y:S04]  /*07a0*/  LDG.E.CONSTANT R18, desc[UR10][R26.64] ;  /* 0x0000000a1a127981 */ /* 0x000ea8000c1e9900 */
[----:B------:R-:W2:Y:S04]  /*07b0*/  LDG.E.CONSTANT R19, desc[UR10][R26.64+0x4] ;  /* 0x0000040a1a137981 */ /* 0x000ea8000c1e9900 */
[----:B------:R-:W2:Y:S04]  /*07c0*/  LDG.E.CONSTANT R20, desc[UR10][R26.64+0x8] ;  /* 0x0000080a1a147981 */ /* 0x000ea8000c1e9900 */
[----:B------:R0:W2:Y:S04]  /*07d0*/  LDG.E.CONSTANT R21, desc[UR10][R26.64+0xc] ;  /* 0x00000c0a1a157981 */ /* 0x0000a8000c1e9900 */
[----:B------:R-:W2:Y:S04]  /*07e0*/  LDG.E.CONSTANT R22, desc[UR10][R24.64] ;  /* 0x0000000a18167981 */ /* 0x000ea8000c1e9900 */
[----:B------:R-:W2:Y:S01]  /*07f0*/  LDG.E.CONSTANT R23, desc[UR10][R24.64+0x4] ;  /* 0x0000040a18177981 */ /* 0x000ea2000c1e9900 */
[C---:B-1----:R-:W-:Y:S01]  /*0800*/  IADD3 R41, PT, PT, R33.reuse, 0x38, RZ ;  /* 0x0000003821297810 */ /* 0x042fe20007ffe0ff */
[C---:B0-----:R-:W-:Y:S01]  /*0810*/  VIADD R37, R33.reuse, 0x3c ;  /* 0x0000003c21257836 */ /* 0x041fe20000000000 */
[----:B------:R-:W-:-:S02]  /*0820*/  IADD3 R43, PT, PT, R33, 0x40, RZ ;  /* 0x00000040212b7810 */ /* 0x000fc40007ffe0ff */
[C---:B------:R-:W-:Y:S02]  /*0830*/  IADD3 R45, PT, PT, R33.reuse, 0x44, RZ ;  /* 0x00000044212d7810 */ /* 0x040fe40007ffe0ff */
[----:B------:R-:W-:Y:S01]  /*0840*/  IADD3 R33, PT, PT, R33, 0x48, RZ ;  /* 0x0000004821217810 */ /* 0x000fe20007ffe0ff */
[----:B------:R0:W-:Y:S01]  /*0850*/  STS.128 [UR4+0x2c0], R28 ;  /* 0x0002c01cff007988 */ /* 0x0001e20008000c04 */
[----:B------:R-:W-:-:S04]  /*0860*/  IMAD.WIDE.U32 R26, R37, 0x4, R34 ;  /* 0x00000004251a7825 */ /* 0x000fc800078e0022 */
[----:B------:R-:W-:-:S04]  /*0870*/  IMAD.WIDE.U32 R40, R41, 0x4, R34 ;  /* 0x0000000429287825 */ /* 0x000fc800078e0022 */
[----:B------:R-:W-:-:S04]  /*0880*/  IMAD.WIDE.U32 R36, R45, 0x4, R34 ;  /* 0x000000042d247825 */ /* 0x000fc800078e0022 */
[----:B0-----:R-:W-:-:S04]  /*0890*/  IMAD.WIDE.U32 R28, R43, 0x4, R34 ;  /* 0x000000042b1c7825 */ /* 0x001fc800078e0022 */
[----:B------:R-:W-:Y:S01]  /*08a0*/  IMAD.WIDE.U32 R34, R33, 0x4, R34 ;  /* 0x0000000421227825 */ /* 0x000fe200078e0022 */
[----:B----4-:R0:W-:Y:S03]  /*08b0*/  STS.128 [UR4+0x2d0], R4 ;  /* 0x0002d004ff007988 */ /* 0x0101e60008000c04 */
[----:B0-----:R-:W-:Y:S01]  /*08c0*/  IMAD R5, R0, 0x7, RZ ;  /* 0x0000000700057824 */ /* 0x001fe200078e02ff */
[----:B---3--:R0:W-:Y:S03]  /*08d0*/  STS.128 [UR4+0x2e0], R8 ;  /* 0x0002e008ff007988 */ /* 0x0081e60008000c04 */
[----:B------:R-:W-:Y:S01]  /*08e0*/  IMAD.WIDE.U32 R38, R5, 0x4, R38 ;  /* 0x0000000405267825 */ /* 0x000fe200078e0026 */
[----:B------:R-:W3:Y:S04]  /*08f0*/  LDG.E.CONSTANT R4, desc[UR10][R24.64+0x8] ;  /* 0x0000080a18047981 */ /* 0x000ee8000c1e9900 */
[----:B------:R-:W3:Y:S04]  /*0900*/  LDG.E.CONSTANT R5, desc[UR10][R24.64+0xc] ;  /* 0x00000c0a18057981 */ /* 0x000ee8000c1e9900 */
[----:B------:R-:W3:Y:S04]  /*0910*/  LDG.E.CONSTANT R6, desc[UR10][R40.64] ;  /* 0x0000000a28067981 */ /* 0x000ee8000c1e9900 */
[----:B0-----:R-:W4:Y:S04]  /*0920*/  LDG.E.CONSTANT R10, desc[UR10][R26.64] ;  /* 0x0000000a1a0a7981 */ /* 0x001f28000c1e9900 */
[----:B------:R0:W-:Y:S04]  /*0930*/  STS.128 [UR4+0x2f0], R12 ;  /* 0x0002f00cff007988 */ /* 0x0001e80008000c04 */
[----:B------:R-:W4:Y:S04]  /*0940*/  LDG.E.CONSTANT R11, desc[UR10][R26.64+0x4] ;  /* 0x0000040a1a0b7981 */ /* 0x000f28000c1e9900 */
[----:B------:R-:W3:Y:S04]  /*0950*/  LDG.E.CONSTANT R7, desc[UR10][R40.64+0x4] ;  /* 0x0000040a28077981 */ /* 0x000ee8000c1e9900 */
[----:B------:R-:W4:Y:S04]  /*0960*/  LDG.E.CONSTANT R8, desc[UR10][R40.64+0x8] ;  /* 0x0000080a28087981 */ /* 0x000f28000c1e9900 */
[----:B--2---:R1:W-:Y:S04]  /*0970*/  STS.128 [UR4+0x300], R16 ;  /* 0x00030010ff007988 */ /* 0x0043e80008000c04 */
[----:B0-----:R-:W2:Y:S04]  /*0980*/  LDG.E.CONSTANT R12, desc[UR10][R26.64+0x8] ;  /* 0x0000080a1a0c7981 */ /* 0x001ea8000c1e9900 */
[----:B------:R-:W2:Y:S04]  /*0990*/  LDG.E.CONSTANT R13, desc[UR10][R26.64+0xc] ;  /* 0x00000c0a1a0d7981 */ /* 0x000ea8000c1e9900 */
[----:B------:R-:W2:Y:S04]  /*09a0*/  LDG.E.CONSTANT R14, desc[UR10][R28.64] ;  /* 0x0000000a1c0e7981 */ /* 0x000ea8000c1e9900 */
[----:B------:R0:W-:Y:S04]  /*09b0*/  STS.128 [UR4+0x310], R20 ;  /* 0x00031014ff007988 */ /* 0x0001e80008000c04 */
[----:B------:R-:W2:Y:S04]  /*09c0*/  LDG.E.CONSTANT R15, desc[UR10][R28.64+0x4] ;  /* 0x0000040a1c0f7981 */ /* 0x000ea8000c1e9900 */
[----:B-1----:R-:W4:Y:S04]  /*09d0*/  LDG.E.CONSTANT R16, desc[UR10][R28.64+0x8] ;  /* 0x0000080a1c107981 */ /* 0x002f28000c1e9900 */
[----:B------:R-:W4:Y:S04]  /*09e0*/  LDG.E.CONSTANT R17, desc[UR10][R28.64+0xc] ;  /* 0x00000c0a1c117981 */ /* 0x000f28000c1e9900 */
[----:B------:R-:W4:Y:S04]  /*09f0*/  LDG.E.CONSTANT R9, desc[UR10][R40.64+0xc] ;  /* 0x00000c0a28097981 */ /* 0x000f28000c1e9900 */
[----:B------:R-:W4:Y:S04]  /*0a00*/  LDG.E.CONSTANT R18, desc[UR10][R36.64] ;  /* 0x0000000a24127981 */ /* 0x000f28000c1e9900 */
[----:B------:R-:W4:Y:S04]  /*0a10*/  LDG.E.CONSTANT R19, desc[UR10][R36.64+0x4] ;  /* 0x0000040a24137981 */ /* 0x000f28000c1e9900 */
[----:B0-----:R-:W4:Y:S04]  /*0a20*/  LDG.E.CONSTANT R20, desc[UR10][R36.64+0x8] ;  /* 0x0000080a24147981 */ /* 0x001f28000c1e9900 */
[----:B------:R-:W4:Y:S04]  /*0a30*/  LDG.E.CONSTANT R21, desc[UR10][R36.64+0xc] ;  /* 0x00000c0a24157981 */ /* 0x000f28000c1e9900 */
        /* <DEDUP_REMOVED lines=10> */
[----:B---3--:R0:W-:Y:S04]  /*0ae0*/  STS.128 [UR4+0x320], R4 ;  /* 0x00032004ff007988 */ /* 0x0081e80008000c04 */
[----:B--2---:R0:W-:Y:S04]  /*0af0*/  STS.128 [UR4+0x340], R12 ;  /* 0x0003400cff007988 */ /* 0x0041e80008000c04 */
[----:B----4-:R0:W-:Y:S04]  /*0b00*/  STS.128 [UR4+0x330], R8 ;  /* 0x00033008ff007988 */ /* 0x0101e80008000c04 */
[----:B------:R0:W-:Y:S04]  /*0b10*/  STS.128 [UR4+0x350], R16 ;  /* 0x00035010ff007988 */ /* 0x0001e80008000c04 */
[----:B------:R0:W-:Y:S04]  /*0b20*/  STS.128 [UR4+0x360], R20 ;  /* 0x00036014ff007988 */ /* 0x0001e80008000c04 */
[----:B------:R0:W-:Y:S04]  /*0b30*/  STS.128 [UR4+0x370], R24 ;  /* 0x00037018ff007988 */ /* 0x0001e80008000c04 */
[----:B------:R0:W-:Y:S02]  /*0b40*/  STS.128 [UR4+0x380], R28 ;  /* 0x0003801cff007988 */ /* 0x0001e40008000c04 */
.L_x_20:
[----:B------:R-:W-:Y:S05]  /*0b50*/  BSYNC.RECONVERGENT B0 ;  /* 0x0000000000007941 */ /* 0x000fea0003800200 */
.L_x_19:
[----:B------:R-:W-:Y:S04]  /*0b60*/  BSSY.RECONVERGENT B0, `(.L_x_21) ;  /* 0x000008a000007945 */ /* 0x000fe80003800200 */
[----:B------:R-:W-:Y:S05]  /*0b70*/  @P1 BRA `(.L_x_22) ;  /* 0x0000000800201947 */ /* 0x000fea0003800000 */
[----:B0-----:R-:W0:Y:S01]  /*0b80*/  LDC R4, c[0x0][0x360] ;  /* 0x0000d800ff047b82 */ /* 0x001e220000000800 */
[C---:B-----5:R-:W-:Y:S02]  /*0b90*/  LOP3.LUT R18, R3.reuse, 0xf, RZ, 0xc0, !PT ;  /* 0x0000000f03127812 */ /* 0x060fe400078ec0ff */
[C---:B------:R-:W-:Y:S02]  /*0ba0*/  LOP3.LUT R16, R3.reuse, 0x7, RZ, 0xc0, !PT ;  /* 0x0000000703107812 */ /* 0x040fe400078ec0ff */
[----:B------:R-:W-:Y:S02]  /*0bb0*/  I2FP.F32.S32 R19, R3 ;  /* 0x0000000300137245 */ /* 0x000fe40000201400 */
[C---:B------:R-:W-:Y:S02]  /*0bc0*/  LOP3.LUT R6, R3.reuse, 0x7ffffff0, RZ, 0xc0, !PT ;  /* 0x7ffffff003067812 */ /* 0x040fe400078ec0ff */
[----:B------:R-:W-:Y:S02]  /*0bd0*/  LOP3.LUT R5, R3, 0x3, RZ, 0xc0, !PT ;  /* 0x0000000303057812 */ /* 0x000fe400078ec0ff */
[----:B------:R-:W-:-:S02]  /*0be0*/  MOV R7, R2 ;  /* 0x0000000200077202 */ /* 0x000fc40000000f00 */
[----:B------:R-:W-:Y:S02]  /*0bf0*/  IADD3 R17, PT, PT, R18, -0x1, RZ ;  /* 0xffffffff12117810 */ /* 0x000fe40007ffe0ff */
[----:B------:R-:W-:-:S07]  /*0c00*/  IADD3 R13, PT, PT, R16, -0x1, RZ ;  /* 0xffffffff100d7810 */ /* 0x000fce0007ffe0ff */
.L_x_30:
[----:B------:R-:W-:Y:S01]  /*0c10*/  ISETP.GE.AND P0, PT, R3, 0x1, PT ;  /* 0x000000010300780c */ /* 0x000fe20003f06270 */
[----:B------:R-:W-:-:S12]  /*0c20*/  HFMA2 R26, -RZ, RZ, 0, 0 ;  /* 0x00000000ff1a7431 */ /* 0x000fd800000001ff */
[----:B------:R-:W-:Y:S05]  /*0c30*/  @!P0 BRA `(.L_x_23) ;  /* 0x00000004009c8947 */ /* 0x000fea0003800000 */
[----:B------:R-:W-:Y:S01]  /*0c40*/  ISETP.GE.U32.AND P0, PT, R3, 0x10, PT ;  /* 0x000000100300780c */ /* 0x000fe20003f06070 */
[----:B------:R-:W-:Y:S01]  /*0c50*/  IMAD.MOV.U32 R26, RZ, RZ, RZ ;  /* 0x000000ffff1a7224 */ /* 0x000fe200078e00ff */
[----:B------:R-:W-:-:S11]  /*0c60*/  MOV R11, RZ ;  /* 0x000000ff000b7202 */ /* 0x000fd60000000f00 */
[----:B------:R-:W-:Y:S05]  /*0c70*/  @!P0 BRA `(.L_x_24) ;  /* 0x0000000000a88947 */ /* 0x000fea0003800000 */
[----:B------:R-:W-:Y:S01]  /*0c80*/  HFMA2 R11, -RZ, RZ, 0, 0 ;  /* 0x00000000ff0b7431 */ /* 0x000fe200000001ff */
[----:B------:R-:W-:-:S07]  /*0c90*/  MOV R26, RZ ;  /* 0x000000ff001a7202 */ /* 0x000fce0000000f00 */
.L_x_25:
[----:B------:R-:W1:Y:S01]  /*0ca0*/  LDC.64 R8, c[0x0][0x380] ;  /* 0x0000e000ff087b82 */ /* 0x000e620000000a00 */
[----:B------:R-:W-:-:S05]  /*0cb0*/  IADD3 R10, PT, PT, R32, R11, RZ ;  /* 0x0000000b200a7210 */ /* 0x000fca0007ffe0ff */
[----:B------:R-:W-:-:S04]  /*0cc0*/  IMAD R15, R10, 0x88, R7 ;  /* 0x000000880a0f7824 */ /* 0x000fc800078e0207 */
[----:B-1----:R-:W-:-:S05]  /*0cd0*/  IMAD.WIDE R8, R15, 0x4, R8 ;  /* 0x000000040f087825 */ /* 0x002fca00078e0208 */
[----:B------:R-:W2:Y:S04]  /*0ce0*/  LDG.E.CONSTANT R29, desc[UR10][R8.64] ;  /* 0x0000000a081d7981 */ /* 0x000ea8000c1e9900 */
[----:B------:R-:W3:Y:S04]  /*0cf0*/  LDG.E.CONSTANT R28, desc[UR10][R8.64+0x220] ;  /* 0x0002200a081c7981 */ /* 0x000ee8000c1e9900 */
[----:B------:R-:W4:Y:S04]  /*0d00*/  LDG.E.CONSTANT R31, desc[UR10][R8.64+0x440] ;  /* 0x0004400a081f7981 */ /* 0x000f28000c1e9900 */
[----:B------:R-:W5:Y:S04]  /*0d10*/  LDG.E.CONSTANT R33, desc[UR10][R8.64+0x660] ;  /* 0x0006600a08217981 */ /* 0x000f68000c1e9900 */
        /* <DEDUP_REMOVED lines=11> */
[----:B------:R-:W5:Y:S01]  /*0dd0*/  LDG.E.CONSTANT R27, desc[UR10][R8.64+0x1fe0] ;  /* 0x001fe00a081b7981 */ /* 0x000f62000c1e9900 */
[----:B------:R-:W-:-:S04]  /*0de0*/  IADD3 R11, PT, PT, R11, 0x10, RZ ;  /* 0x000000100b0b7810 */ /* 0x000fc80007ffe0ff */
[----:B------:R-:W-:Y:S01]  /*0df0*/  ISETP.NE.AND P0, PT, R11, R6, PT ;  /* 0x000000060b00720c */ /* 0x000fe20003f05270 */
[----:B--2---:R-:W-:-:S04]  /*0e00*/  FADD R29, R29, R26 ;  /* 0x0000001a1d1d7221 */ /* 0x004fc80000000000 */
[----:B---3--:R-:W-:-:S04]  /*0e10*/  FADD R28, R29, R28 ;  /* 0x0000001c1d1c7221 */ /* 0x008fc80000000000 */
[----:B----4-:R-:W-:-:S04]  /*0e20*/  FADD R28, R28, R31 ;  /* 0x0000001f1c1c7221 */ /* 0x010fc80000000000 */
[----:B-----5:R-:W-:-:S04]  /*0e30*/  FADD R28, R28, R33 ;  /* 0x000000211c1c7221 */ /* 0x020fc80000000000 */
[----:B------:R-:W-:-:S04]  /*0e40*/  FADD R28, R28, R35 ;  /* 0x000000231c1c7221 */ /* 0x000fc80000000000 */
        /* <DEDUP_REMOVED lines=10> */
[----:B------:R-:W-:Y:S01]  /*0ef0*/  FADD R26, R12, R27 ;  /* 0x0000001b0c1a7221 */ /* 0x000fe20000000000 */
[----:B------:R-:W-:Y:S06]  /*0f00*/  @P0 BRA `(.L_x_25) ;  /* 0xfffffffc00640947 */ /* 0x000fec000383ffff */
[----:B------:R-:W-:-:S07]  /*0f10*/  MOV R11, R6 ;  /* 0x00000006000b7202 */ /* 0x000fce0000000f00 */
.L_x_24:
[----:B------:R-:W-:-:S13]  /*0f20*/  ISETP.NE.AND P0, PT, R18, RZ, PT ;  /* 0x000000ff1200720c */ /* 0x000fda0003f05270 */
[----:B------:R-:W-:Y:S05]  /*0f30*/  @!P0 BRA `(.L_x_23) ;  /* 0x0000000000dc8947 */ /* 0x000fea0003800000 */
[----:B------:R-:W-:Y:S02]  /*0f40*/  ISETP.GE.U32.AND P0, PT, R17, 0x7, PT ;  /* 0x000000071100780c */ /* 0x000fe40003f06070 */
[----:B------:R-:W-:-:S11]  /*0f50*/  ISETP.NE.AND P1, PT, R16, RZ, PT ;  /* 0x000000ff1000720c */ /* 0x000fd60003f25270 */
[----:B------:R-:W-:Y:S05]  /*0f60*/  @!P0 BRA `(.L_x_26) ;  /* 0x0000000000548947 */ /* 0x000fea0003800000 */
        /* <DEDUP_REMOVED lines=11> */
[----:B------:R-:W5:Y:S01]  /*1020*/  LDG.E.CONSTANT R31, desc[UR10][R8.64+0xee0] ;  /* 0x000ee00a081f7981 */ /* 0x000f62000c1e9900 */
[----:B------:R-:W-:-:S02]  /*1030*/  VIADD R11, R11, 0x8 ;  /* 0x000000080b0b7836 */ /* 0x000fc40000000000 */
[----:B--2---:R-:W-:-:S04]  /*1040*/  FADD R15, R26, R15 ;  /* 0x0000000f1a0f7221 */ /* 0x004fc80000000000 */
[----:B---3--:R-:W-:-:S04]  /*1050*/  FADD R10, R15, R10 ;  /* 0x0000000a0f0a7221 */ /* 0x008fc80000000000 */
[----:B----4-:R-:W-:-:S04]  /*1060*/  FADD R10, R10, R21 ;  /* 0x000000150a0a7221 */ /* 0x010fc80000000000 */
[----:B-----5:R-:W-:-:S04]  /*1070*/  FADD R10, R10, R23 ;  /* 0x000000170a0a7221 */ /* 0x020fc80000000000 */
[----:B------:R-:W-:-:S04]  /*1080*/  FADD R10, R10, R25 ;  /* 0x000000190a0a7221 */ /* 0x000fc80000000000 */
[----:B------:R-:W-:-:S04]  /*1090*/  FADD R10, R10, R27 ;  /* 0x0000001b0a0a7221 */ /* 0x000fc80000000000 */
[----:B------:R-:W-:-:S04]  /*10a0*/  FADD R10, R10, R29 ;  /* 0x0000001d0a0a7221 */ /* 0x000fc80000000000 */
[----:B------:R-:W-:-:S07]  /*10b0*/  FADD R26, R10, R31 ;  /* 0x0000001f0a1a7221 */ /* 0x000fce0000000000 */
.L_x_26:
        /* <DEDUP_REMOVED lines=11> */
[----:B------:R-:W5:Y:S01]  /*1170*/  LDG.E.CONSTANT R23, desc[UR10][R8.64+0x660] ;  /* 0x0006600a08177981 */ /* 0x000f62000c1e9900 */
[----:B------:R-:W-:Y:S01]  /*1180*/  IADD3 R11, PT, PT, R11, 0x4, RZ ;  /* 0x000000040b0b7810 */ /* 0x000fe20007ffe0ff */
[----:B--2---:R-:W-:-:S04]  /*1190*/  FADD R15, R26, R15 ;  /* 0x0000000f1a0f7221 */ /* 0x004fc80000000000 */
[----:B---3--:R-:W-:-:S04]  /*11a0*/  FADD R10, R15, R10 ;  /* 0x0000000a0f0a7221 */ /* 0x008fc80000000000 */
[----:B----4-:R-:W-:-:S04]  /*11b0*/  FADD R10, R10, R21 ;  /* 0x000000150a0a7221 */ /* 0x010fc80000000000 */
[----:B-----5:R-:W-:-:S07]  /*11c0*/  FADD R26, R10, R23 ;  /* 0x000000170a1a7221 */ /* 0x020fce0000000000 */
.L_x_27:
[----:B------:R-:W-:Y:S05]  /*11d0*/  @!P1 BRA `(.L_x_23) ;  /* 0x0000000000349947 */ /* 0x000fea0003800000 */
[----:B------:R-:W1:Y:S01]  /*11e0*/  LDC.64 R8, c[0x0][0x380] ;  /* 0x0000e000ff087b82 */ /* 0x000e620000000a00 */
[----:B------:R-:W-:-:S05]  /*11f0*/  IADD3 R10, PT, PT, R32, R11, RZ ;  /* 0x0000000b200a7210 */ /* 0x000fca0007ffe0ff */
[----:B------:R-:W-:-:S04]  /*1200*/  IMAD R11, R10, 0x88, R7 ;  /* 0x000000880a0b7824 */ /* 0x000fc800078e0207 */
[----:B-1----:R-:W-:-:S05]  /*1210*/  IMAD.WIDE R8, R11, 0x4, R8 ;  /* 0x000000040b087825 */ /* 0x002fca00078e0208 */
[----:B------:R-:W2:Y:S01]  /*1220*/  LDG.E.CONSTANT R11, desc[UR10][R8.64] ;  /* 0x0000000a080b7981 */ /* 0x000ea2000c1e9900 */
[----:B------:R-:W-:Y:S01]  /*1230*/  ISETP.NE.AND P0, PT, R5, 0x1, PT ;  /* 0x000000010500780c */ /* 0x000fe20003f05270 */
[----:B--2---:R-:W-:-:S12]  /*1240*/  FADD R26, R26, R11 ;  /* 0x0000000b1a1a7221 */ /* 0x004fd80000000000 */
[----:B------:R-:W-:Y:S05]  /*1250*/  @!P0 BRA `(.L_x_23) ;  /* 0x0000000000148947 */ /* 0x000fea0003800000 */
[----:B------:R-:W-:Y:S01]  /*1260*/  ISETP.NE.AND P0, PT, R5, 0x2, PT ;  /* 0x000000020500780c */ /* 0x000fe20003f05270 */
[----:B------:R-:W2:-:S12]  /*1270*/  LDG.E.CONSTANT R11, desc[UR10][R8.64+0x220] ;  /* 0x0002200a080b7981 */ /* 0x000e98000c1e9900 */
[----:B------:R-:W3:Y:S01]  /*1280*/  @P0 LDG.E.CONSTANT R15, desc[UR10][R8.64+0x440] ;  /* 0x0004400a080f0981 */ /* 0x000ee2000c1e9900 */
[----:B--2---:R-:W-:-:S04]  /*1290*/  FADD R26, R26, R11 ;  /* 0x0000000b1a1a7221 */ /* 0x004fc80000000000 */
[----:B---3--:R-:W-:-:S07]  /*12a0*/  @P0 FADD R26, R26, R15 ;  /* 0x0000000f1a1a0221 */ /* 0x008fce0000000000 */
.L_x_23:
[----:B------:R-:W1:Y:S01]  /*12b0*/  MUFU.RCP R8, R19 ;  /* 0x0000001300087308 */ /* 0x000e620000001000 */
[----:B------:R-:W-:Y:S07]  /*12c0*/  BSSY.RECONVERGENT B1, `(.L_x_28) ;  /* 0x000000b000017945 */ /* 0x000fee0003800200 */
[----:B------:R-:W2:Y:S01]  /*12d0*/  FCHK P0, R26, R19 ;  /* 0x000000131a007302 */ /* 0x000ea20000000000 */
[----:B-1----:R-:W-:-:S04]  /*12e0*/  FFMA R9, -R19, R8, 1 ;  /* 0x3f80000013097423 */ /* 0x002fc80000000108 */
[----:B------:R-:W-:-:S04]  /*12f0*/  FFMA R8, R8, R9, R8 ;  /* 0x0000000908087223 */ /* 0x000fc80000000008 */
[----:B------:R-:W-:-:S04]  /*1300*/  FFMA R9, R8, R26, RZ ;  /* 0x0000001a08097223 */ /* 0x000fc800000000ff */
[----:B------:R-:W-:-:S04]  /*1310*/  FFMA R10, -R19, R9, R26 ;  /* 0x00000009130a7223 */ /* 0x000fc8000000011a */
[----:B------:R-:W-:Y:S01]  /*1320*/  FFMA R8, R8, R10, R9 ;  /* 0x0000000a08087223 */ /* 0x000fe20000000009 */
[----:B--2---:R-:W-:Y:S06]  /*1330*/  @!P0 BRA `(.L_x_29) ;  /* 0x00000000000c8947 */ /* 0x004fec0003800000 */
[----:B------:R-:W-:Y:S02]  /*1340*/  MOV R9, R19 ;  /* 0x0000001300097202 */ /* 0x000fe40000000f00 */
[----:B------:R-:W-:-:S07]  /*1350*/  MOV R12, 0x1370 ;  /* 0x00001370000c7802 */ /* 0x000fce0000000f00 */
[----:B0-----:R-:W-:Y:S05]  /*1360*/  CALL.REL.NOINC `($__internal_3_$__cuda_sm3x_div_rn_noftz_f32_slowpath) ;  /* 0x0000005400447944 */ /* 0x001fea0003c00000 */
.L_x_29:
[----:B------:R-:W-:Y:S05]  /*1370*/  BSYNC.RECONVERGENT B1 ;  /* 0x0000000000017941 */ /* 0x000fea0003800200 */
.L_x_28:
[----:B------:R-:W1:Y:S01]  /*1380*/  S2UR UR5, SR_CgaCtaId ;  /* 0x00000000000579c3 */ /* 0x000e620000008800 */
[----:B------:R-:W-:Y:S02]  /*1390*/  UMOV UR4, 0x400 ;  /* 0x0000040000047882 */ /* 0x000fe40000000000 */
[----:B-1----:R-:W-:-:S06]  /*13a0*/  ULEA UR4, UR5, UR4, 0x18 ;  /* 0x0000000405047291 */ /* 0x002fcc000f8ec0ff */
[----:B------:R-:W-:Y:S02]  /*13b0*/  LEA R9, R7, UR4, 0x2 ;  /* 0x0000000407097c11 */ /* 0x000fe4000f8e10ff */
[----:B0-----:R-:W-:-:S03]  /*13c0*/  IADD3 R7, PT, PT, R4, R7, RZ ;  /* 0x0000000704077210 */ /* 0x001fc60007ffe0ff */
[----:B------:R1:W-:Y:S01]  /*13d0*/  STS [R9], R8 ;  /* 0x0000000809007388 */ /* 0x0003e20000000800 */
[----:B------:R-:W-:-:S13]  /*13e0*/  ISETP.GE.U32.AND P0, PT, R7, 0x88, PT ;  /* 0x000000880700780c */ /* 0x000fda0003f06070 */
[----:B-1----:R-:W-:Y:S05]  /*13f0*/  @!P0 BRA `(.L_x_30) ;  /* 0xfffffff800048947 */ /* 0x002fea000383ffff */
.L_x_22:
[----:B------:R-:W-:Y:S05]  /*1400*/  BSYNC.RECONVERGENT B0 ;  /* 0x0000000000007941 */ /* 0x000fea0003800200 */
.L_x_21:
[----:B------:R-:W-:Y:S01]  /*1410*/  BAR.SYNC.DEFER_BLOCKING 0x0 ;  /* 0x0000000000007b1d */ /* 0x000fe20000010000 */
[----:B------:R-:W-:-:S13]  /*1420*/  ISETP.NE.AND P0, PT, R2, RZ, PT ;  /* 0x000000ff0200720c */ /* 0x000fda0003f05270 */
[----:B------:R-:W-:Y:S05]  /*1430*/  @P0 EXIT ;  /* 0x000000000000094d */ /* 0x000fea0003800000 */
[----:B-----5:R-:W1:Y:S08]  /*1440*/  LDC.64 R2, c[0x0][0x3a8] ;  /* 0x0000ea00ff027b82 */ /* 0x020e700000000a00 */
[----:B0-----:R-:W0:Y:S08]  /*1450*/  LDC.64 R22, c[0x0][0x3b8] ;  /* 0x0000ee00ff167b82 */ /* 0x001e300000000a00 */
[----:B------:R-:W2:Y:S01]  /*1460*/  S2UR UR6, SR_CgaCtaId ;  /* 0x00000000000679c3 */ /* 0x000ea20000008800 */
[----:B------:R-:W-:Y:S01]  /*1470*/  UMOV UR4, 0x400 ;  /* 0x0000040000047882 */ /* 0x000fe20000000000 */
[----:B------:R-:W3:Y:S01]  /*1480*/  LDCU.64 UR8, c[0x3][0x1928] ;  /* 0x00c32500ff0877ac */ /* 0x000ee20008000a00 */
[----:B-1----:R-:W-:-:S04]  /*1490*/  IMAD.WIDE.U32 R2, R0, 0x4, R2 ;  /* 0x0000000400027825 */ /* 0x002fc800078e0002 */
[----:B------:R-:W-:Y:S01]  /*14a0*/  HFMA2 R5, -RZ, RZ, 0.96630859375, -0.0022525787353515625 ;  /* 0x3bbb989dff057431 */ /* 0x000fe200000001ff */
[----:B------:R-:W1:Y:S01]  /*14b0*/  LDC.64 R24, c[0x0][0x3c0] ;  /* 0x0000f000ff187b82 */ /* 0x000e620000000a00 */
[----:B------:R-:W3:Y:S01]  /*14c0*/  LDG.E.CONSTANT R19, desc[UR10][R2.64] ;  /* 0x0000000a02137981 */ /* 0x000ee2000c1e9900 */
[----:B0-----:R-:W-:-:S06]  /*14d0*/  IMAD.WIDE.U32 R22, R0, 0x4, R22 ;  /* 0x0000000400167825 */ /* 0x001fcc00078e0016 */
[----:B------:R0:W5:Y:S01]  /*14e0*/  LDG.E.CONSTANT R22, desc[UR10][R22.64] ;  /* 0x0000000a16167981 */ /* 0x000162000c1e9900 */
[----:B------:R-:W-:Y:S01]  /*14f0*/  MOV R4, 0x437c0000 ;  /* 0x437c000000047802 */ /* 0x000fe20000000f00 */
[----:B--2---:R-:W-:Y:S01]  /*1500*/  ULEA UR5, UR6, UR4, 0x18 ;  /* 0x0000000406057291 */ /* 0x004fe2000f8ec0ff */
[----:B------:R-:W-:Y:S01]  /*1510*/  HFMA2 R26, -RZ, RZ, 0, 0 ;  /* 0x00000000ff1a7431 */ /* 0x000fe200000001ff */
[----:B------:R-:W-:Y:S01]  /*1520*/  UIADD3 UR4, UPT, UPT, UR4, 0x248, URZ ;  /* 0x0000024804047890 */ /* 0x000fe2000fffe0ff */
[----:B------:R-:W-:-:S03]  /*1530*/  HFMA2 R28, -RZ, RZ, 25.71875, 3664 ;  /* 0x4e6e6b28ff1c7431 */ /* 0x000fc600000001ff */
[----:B------:R-:W-:-:S03]  /*1540*/  ULEA UR6, UR6, UR4, 0x18 ;  /* 0x0000000406067291 */ /* 0x000fc6000f8ec0ff */
[----:B------:R-:W-:Y:S01]  /*1550*/  LDS.128 R12, [UR5+0x220] ;  /* 0x00022005ff0c7984 */ /* 0x000fe20008000c00 */
[----:B------:R-:W-:-:S03]  /*1560*/  UMOV UR4, URZ ;  /* 0x000000ff00047c82 */ /* 0x000fc60008000000 */
[----:B------:R-:W2:Y:S04]  /*1570*/  LDS.128 R8, [UR5+0x230] ;  /* 0x00023005ff087984 */ /* 0x000ea80008000c00 */
[----:B------:R-:W4:Y:S01]  /*1580*/  LDS.64 R20, [UR5+0x240] ;  /* 0x00024005ff147984 */ /* 0x000f220008000a00 */
[----:B--2---:R-:W-:Y:S01]  /*1590*/  FADD R6, -R9, 1 ;  /* 0x3f80000009067421 */ /* 0x004fe20000000100 */
[----:B------:R-:W-:Y:S01]  /*15a0*/  FADD R7, -R10, 1 ;  /* 0x3f8000000a077421 */ /* 0x000fe20000000100 */
[----:B------:R-:W-:Y:S01]  /*15b0*/  FADD R18, -R11, 1 ;  /* 0x3f8000000b127421 */ /* 0x000fe20000000100 */
[----:B----4-:R-:W-:Y:S01]  /*15c0*/  FADD R17, -R20, 1 ;  /* 0x3f80000014117421 */ /* 0x010fe20000000100 */
[----:B------:R-:W-:Y:S01]  /*15d0*/  FADD R16, -R21, 1 ;  /* 0x3f80000015107421 */ /* 0x000fe20000000100 */
[C---:B---3--:R-:W-:Y:S01]  /*15e0*/  FMUL R2, R19.reuse, -UR9 ;  /* 0x8000000913027c20 */ /* 0x048fe20008400000 */
[----:B------:R-:W-:-:S03]  /*15f0*/  FMUL R19, R19, UR8 ;  /* 0x0000000813137c20 */ /* 0x000fc60008400000 */
[----:B------:R-:W-:-:S04]  /*1600*/  FFMA.SAT R3, R2, R5, 0.5 ;  /* 0x3f00000002037423 */ /* 0x000fc80000002005 */
[----:B------:R-:W-:-:S04]  /*1610*/  FFMA.RM R4, R3, R4, 12582913 ;  /* 0x4b40000103047423 */ /* 0x000fc80000004004 */
[----:B------:R-:W-:-:S04]  /*1620*/  FADD R3, R4, -12583039 ;  /* 0xcb40007f04037421 */ /* 0x000fc80000000000 */
[----:B------:R-:W-:-:S04]  /*1630*/  FFMA R3, R2, 1.4426950216293334961, -R3 ;  /* 0x3fb8aa3b02037823 */ /* 0x000fc80000000803 */
[----:B------:R-:W-:Y:S01]  /*1640*/  FFMA R2, R2, 1.925963033500011079e-08, R3 ;  /* 0x32a5706002027823 */ /* 0x000fe20000000003 */
[----:B------:R-:W-:Y:S02]  /*1650*/  IMAD R3, R0, 0x16, RZ ;  /* 0x0000001600037824 */ /* 0x000fe400078e02ff */
[----:B------:R-:W-:Y:S01]  /*1660*/  IMAD.SHL.U32 R0, R4, 0x800000, RZ ;  /* 0x0080000004007824 */ /* 0x000fe200078e00ff */
[----:B------:R2:W3:Y:S01]  /*1670*/  MUFU.EX2 R5, R2 ;  /* 0x0000000200057308 */ /* 0x0004e20000000800 */
[----:B-1----:R-:W-:-:S04]  /*1680*/  IMAD.WIDE.U32 R24, R3, 0x4, R24 ;  /* 0x0000000403187825 */ /* 0x002fc800078e0018 */
[----:B------:R-:W-:Y:S01]  /*1690*/  FADD R3, -R14, 1 ;  /* 0x3f8000000e037421 */ /* 0x000fe20000000100 */
[----:B------:R-:W-:Y:S01]  /*16a0*/  FADD R4, -R15, 1 ;  /* 0x3f8000000f047421 */ /* 0x000fe20000000100 */
[----:B------:R-:W-:Y:S01]  /*16b0*/  STG.E desc[UR10][R24.64+0x8], R14 ;  /* 0x0000080e18007986 */ /* 0x000fe2000c10190a */
[----:B--2---:R-:W-:-:S03]  /*16c0*/  FADD R2, -R13, 1 ;  /* 0x3f8000000d027421 */ /* 0x004fc60000000100 */
[----:B------:R-:W-:Y:S04]  /*16d0*/  STG.E desc[UR10][R24.64+0xc], R15 ;  /* 0x00000c0f18007986 */ /* 0x000fe8000c10190a */
[----:B------:R-:W-:Y:S01]  /*16e0*/  STG.E desc[UR10][R24.64+0x10], R8 ;  /* 0x0000100818007986 */ /* 0x000fe2000c10190a */
[----:B---3--:R-:W-:-:S03]  /*16f0*/  FMUL R0, R0, R5 ;  /* 0x0000000500007220 */ /* 0x008fc60000400000 */
[----:B------:R-:W-:Y:S01]  /*1700*/  STG.E desc[UR10][R24.64+0x14], R9 ;  /* 0x0000140918007986 */ /* 0x000fe2000c10190a */
[----:B------:R-:W-:-:S03]  /*1710*/  FADD R5, -R8, 1 ;  /* 0x3f80000008057421 */ /* 0x000fc60000000100 */
[----:B------:R-:W-:Y:S04]  /*1720*/  STG.E desc[UR10][R24.64+0x18], R10 ;  /* 0x0000180a18007986 */ /* 0x000fe8000c10190a */
[----:B------:R-:W-:Y:S04]  /*1730*/  STG.E desc[UR10][R24.64+0x1c], R11 ;  /* 0x00001c0b18007986 */ /* 0x000fe8000c10190a */
[----:B------:R-:W-:Y:S04]  /*1740*/  STG.E desc[UR10][R24.64+0x20], R20 ;  /* 0x0000201418007986 */ /* 0x000fe8000c10190a */
[----:B------:R-:W-:Y:S04]  /*1750*/  STG.E desc[UR10][R24.64+0x24], R21 ;  /* 0x0000241518007986 */ /* 0x000fe8000c10190a */
[----:B------:R1:W-:Y:S04]  /*1760*/  STG.E desc[UR10][R24.64], R12 ;  /* 0x0000000c18007986 */ /* 0x0003e8000c10190a */
[----:B------:R2:W-:Y:S01]  /*1770*/  STG.E desc[UR10][R24.64+0x4], R13 ;  /* 0x0000040d18007986 */ /* 0x0005e2000c10190a */
[----:B-1----:R-:W-:Y:S01]  /*1780*/  FADD R12, -R12, 1 ;  /* 0x3f8000000c0c7421 */ /* 0x002fe20000000100 */
[----:B0-2---:R-:W-:-:S07]  /*1790*/  MOV R13, 0xce6e6b28 ;  /* 0xce6e6b28000d7802 */ /* 0x005fce0000000f00 */
.L_x_45:
[----:B------:R-:W-:Y:S01]  /*17a0*/  ULEA UR5, UR4, UR6, 0x2 ;  /* 0x0000000604057291 */ /* 0x000fe2000f8e10ff */
[----:B------:R-:W-:Y:S01]  /*17b0*/  MOV R29, RZ ;  /* 0x000000ff001d7202 */ /* 0x000fe20000000f00 */
[----:B------:R-:W-:Y:S01]  /*17c0*/  UIADD3 UR4, UPT, UPT, UR4, 0x1, URZ ;  /* 0x0000000104047890 */ /* 0x000fe2000fffe0ff */
[----:B------:R-:W-:Y:S02]  /*17d0*/  MOV R23, RZ ;  /* 0x000000ff00177202 */ /* 0x000fe40000000f00 */
[----:B------:R-:W-:Y:S01]  /*17e0*/  MOV R27, RZ ;  /* 0x000000ff001b7202 */ /* 0x000fe20000000f00 */
[----:B------:R-:W-:-:S03]  /*17f0*/  UISETP.NE.AND UP0, UPT, UR4, 0x4b, UPT ;  /* 0x0000004b0400788c */ /* 0x000fc6000bf05270 */
[----:B------:R-:W0:Y:S02]  /*1800*/  LDS R8, [UR5] ;  /* 0x00000005ff087984 */ /* 0x000e240008000800 */
[----:B0-----:R-:W-:-:S04]  /*1810*/  FADD R8, -R8, 1 ;  /* 0x3f80000008087421 */ /* 0x001fc80000000100 */
[----:B------:R-:W-:-:S07]  /*1820*/  FMUL R30, R8, 3.141590118408203125 ;  /* 0x40490fd0081e7820 */ /* 0x000fce0000400000 */
.L_x_44:
[----:B------:R-:W0:Y:S01]  /*1830*/  S2R R32, SR_CgaCtaId ;  /* 0x0000000000207919 */ /* 0x000e220000008800 */
[----:B------:R-:W-:Y:S01]  /*1840*/  MOV R33, 0x400 ;  /* 0x0000040000217802 */ /* 0x000fe20000000f00 */
[----:B------:R-:W-:Y:S02]  /*1850*/  HFMA2 R20, -RZ, RZ, 0, 0 ;  /* 0x00000000ff147431 */ /* 0x000fe400000001ff */
[----:B------:R-:W-:Y:S01]  /*1860*/  IMAD.MOV.U32 R34, RZ, RZ, RZ ;  /* 0x000000ffff227224 */ /* 0x000fe200078e00ff */
[----:B0-----:R-:W-:-:S07]  /*1870*/  LEA R31, R32, R33, 0x18 ;  /* 0x00000021201f7211 */ /* 0x001fce00078ec0ff */
.L_x_31:
[C---:B------:R-:W-:Y:S01]  /*1880*/  LEA R36, R34.reuse, R31, 0x2 ;  /* 0x0000001f22247211 */ /* 0x040fe200078e10ff */
[----:B------:R-:W-:Y:S01]  /*1890*/  IMAD R35, R23, 0x88, R34 ;  /* 0x0000008817237824 */ /* 0x000fe200078e0222 */
[----:B------:R-:W-:-:S03]  /*18a0*/  IADD3 R34, PT, PT, R34, 0x8, RZ ;  /* 0x0000000822227810 */ /* 0x000fc60007ffe0ff */
[----:B------:R-:W0:Y:S01]  /*18b0*/  LDS.128 R8, [R36] ;  /* 0x0000000024087984 */ /* 0x000e220000000c00 */
[----:B------:R-:W-:Y:S02]  /*18c0*/  SHF.L.U32 R35, R35, 0x2, RZ ;  /* 0x0000000223237819 */ /* 0x000fe400000006ff */
[----:B------:R-:W-:Y:S02]  /*18d0*/  ISETP.NE.AND P0, PT, R34, 0x88, PT ;  /* 0x000000882200780c */ /* 0x000fe40003f05270 */
[----:B------:R-:W0:Y:S02]  /*18e0*/  LDC.64 R14, c[0x3][R35] ;  /* 0x00c00000230e7b82 */ /* 0x000e240000000a00 */
[----:B0-----:R-:W-:Y:S01]  /*18f0*/  FADD R21, R8, -R14 ;  /* 0x8000000e08157221 */ /* 0x001fe20000000000 */
[----:B------:R-:W-:-:S05]  /*1900*/  FADD R15, -R15, R9 ;  /* 0x000000090f0f7221 */ /* 0x000fca0000000100 */
[----:B------:R-:W0:Y:S01]  /*1910*/  LDC.64 R8, c[0x3][R35+0x8] ;  /* 0x00c0020023087b82 */ /* 0x000e220000000a00 */
[----:B------:R-:W-:-:S04]  /*1920*/  FFMA R38, R21, R21, R20 ;  /* 0x0000001515267223 */ /* 0x000fc80000000014 */
[----:B------:R-:W-:Y:S01]  /*1930*/  FFMA R15, R15, R15, R38 ;  /* 0x0000000f0f0f7223 */ /* 0x000fe20000000026 */
[----:B0-----:R-:W-:Y:S01]  /*1940*/  FADD R14, -R8, R10 ;  /* 0x0000000a080e7221 */ /* 0x001fe20000000100 */
[----:B------:R-:W-:Y:S02]  /*1950*/  FADD R20, -R9, R11 ;  /* 0x0000000b09147221 */ /* 0x000fe40000000100 */
[----:B------:R-:W0:Y:S01]  /*1960*/  LDS.128 R8, [R36+0x10] ;  /* 0x0000100024087984 */ /* 0x000e220000000c00 */
[----:B------:R-:W-:-:S04]  /*1970*/  FFMA R15, R14, R14, R15 ;  /* 0x0000000e0e0f7223 */ /* 0x000fc8000000000f */
[----:B------:R-:W-:Y:S02]  /*1980*/  FFMA R37, R20, R20, R15 ;  /* 0x0000001414257223 */ /* 0x000fe4000000000f */
[----:B------:R-:W0:Y:S08]  /*1990*/  LDC.64 R14, c[0x3][R35+0x10] ;  /* 0x00c00400230e7b82 */ /* 0x000e300000000a00 */
[----:B------:R-:W1:Y:S01]  /*19a0*/  LDC.64 R20, c[0x3][R35+0x18] ;  /* 0x00c0060023147b82 */ /* 0x000e620000000a00 */
[----:B0-----:R-:W-:Y:S01]  /*19b0*/  FADD R8, R8, -R14 ;  /* 0x8000000e08087221 */ /* 0x001fe20000000000 */
[----:B------:R-:W-:Y:S01]  /*19c0*/  FADD R14, -R15, R9 ;  /* 0x000000090f0e7221 */ /* 0x000fe20000000100 */
[----:B-1----:R-:W-:Y:S01]  /*19d0*/  FADD R10, -R20, R10 ;  /* 0x0000000a140a7221 */ /* 0x002fe20000000100 */
[----:B------:R-:W-:Y:S01]  /*19e0*/  FADD R20, -R21, R11 ;  /* 0x0000000b15147221 */ /* 0x000fe20000000100 */
[----:B------:R-:W-:-:S04]  /*19f0*/  FFMA R37, R8, R8, R37 ;  /* 0x0000000808257223 */ /* 0x000fc80000000025 */
[----:B------:R-:W-:-:S04]  /*1a00*/  FFMA R37, R14, R14, R37 ;  /* 0x0000000e0e257223 */ /* 0x000fc80000000025 */
[----:B------:R-:W-:-:S04]  /*1a10*/  FFMA R37, R10, R10, R37 ;  /* 0x0000000a0a257223 */ /* 0x000fc80000000025 */
[----:B------:R-:W-:Y:S01]  /*1a20*/  FFMA R20, R20, R20, R37 ;  /* 0x0000001414147223 */ /* 0x000fe20000000025 */
[----:B------:R-:W-:Y:S06]  /*1a30*/  @P0 BRA `(.L_x_31) ;  /* 0xfffffffc00900947 */ /* 0x000fec000383ffff */
[----:B------:R-:W-:Y:S02]  /*1a40*/  FSETP.NEU.AND P0, PT, R20, 1, PT ;  /* 0x3f8000001400780b */ /* 0x000fe40003f0d000 */
[----:B------:R-:W-:-:S11]  /*1a50*/  MOV R31, 0x3f800000 ;  /* 0x3f800000001f7802 */ /* 0x000fd60000000f00 */
[----:B------:R-:W-:Y:S05]  /*1a60*/  @!P0 BRA `(.L_x_32) ;  /* 0x0000000400108947 */ /* 0x000fea0003800000 */
[----:B------:R-:W-:-:S13]  /*1a70*/  FSETP.NAN.AND P0, PT, |R20|, |R20|, PT ;  /* 0x400000141400720b */ /* 0x000fda0003f08200 */
[----:B------:R-:W-:Y:S01]  /*1a80*/  @P0 FADD R31, R20, 0.75 ;  /* 0x3f400000141f0421 */ /* 0x000fe20000000000 */
[----:B------:R-:W-:Y:S06]  /*1a90*/  @P0 BRA `(.L_x_32) ;  /* 0x0000000400040947 */ /* 0x000fec0003800000 */
[----:B------:R-:W-:-:S04]  /*1aa0*/  FSETP.NEU.AND P0, PT, |R20|, +INF , PT ;  /* 0x7f8000001400780b */ /* 0x000fc80003f0d200 */
[----:B------:R-:W-:-:S13]  /*1ab0*/  FSETP.NEU.AND P0, PT, R20, RZ, P0 ;  /* 0x000000ff1400720b */ /* 0x000fda000070d000 */
[----:B------:R-:W-:-:S05]  /*1ac0*/  @!P0 FADD R31, R20, R20 ;  /* 0x00000014141f8221 */ /* 0x000fca0000000000 */
[----:B------:R-:W-:Y:S01]  /*1ad0*/  @!P0 LOP3.LUT R31, R31, 0x7fffffff, RZ, 0xc0, !PT ;  /* 0x7fffffff1f1f8812 */ /* 0x000fe200078ec0ff */
[----:B------:R-:W-:Y:S06]  /*1ae0*/  @!P0 BRA `(.L_x_32) ;  /* 0x0000000000f08947 */ /* 0x000fec0003800000 */
[C---:B------:R-:W-:Y:S01]  /*1af0*/  FMUL R9, |R20|.reuse, 16777216 ;  /* 0x4b80000014097820 */ /* 0x040fe20000400200 */
[C---:B------:R-:W-:Y:S01]  /*1b00*/  FSETP.GEU.AND P0, PT, |R20|.reuse, 1.175494350822287508e-38, PT ;  /* 0x008000001400780b */ /* 0x040fe20003f0e200 */
[----:B------:R-:W-:Y:S01]  /*1b10*/  HFMA2 R36, -RZ, RZ, 0.771484375, 0.21533203125 ;  /* 0x3a2c32e4ff247431 */ /* 0x000fe200000001ff */
[----:B------:R-:W-:Y:S02]  /*1b20*/  FSETP.GEU.AND P2, PT, R20, RZ, PT ;  /* 0x000000ff1400720b */ /* 0x000fe40003f4e000 */
[----:B------:R-:W-:Y:S02]  /*1b30*/  FSEL R9, R9, |R20|, !P0 ;  /* 0x4000001409097208 */ /* 0x000fe40004000000 */
[----:B------:R-:W-:Y:S02]  /*1b40*/  FSEL R11, RZ, -24, P0 ;  /* 0xc1c00000ff0b7808 */ /* 0x000fe40000000000 */
[----:B------:R-:W-:-:S04]  /*1b50*/  IADD3 R8, PT, PT, R9, -0x3f3504f3, RZ ;  /* 0xc0cafb0d09087810 */ /* 0x000fc80007ffe0ff */
[----:B------:R-:W-:-:S04]  /*1b60*/  LOP3.LUT R10, R8, 0xff800000, RZ, 0xc0, !PT ;  /* 0xff800000080a7812 */ /* 0x000fc800078ec0ff */
[-C--:B------:R-:W-:Y:S02]  /*1b70*/  IADD3 R9, PT, PT, R9, -R10.reuse, RZ ;  /* 0x8000000a09097210 */ /* 0x080fe40007ffe0ff */
[----:B------:R-:W-:-:S03]  /*1b80*/  I2FP.F32.S32 R10, R10 ;  /* 0x0000000a000a7245 */ /* 0x000fc60000201400 */
[C---:B------:R-:W-:Y:S01]  /*1b90*/  FADD R8, R9.reuse, 1 ;  /* 0x3f80000009087421 */ /* 0x040fe20000000000 */
[----:B------:R-:W-:Y:S01]  /*1ba0*/  FADD R34, R9, -1 ;  /* 0xbf80000009227421 */ /* 0x000fe20000000000 */
[----:B------:R-:W-:-:S03]  /*1bb0*/  FFMA R14, R10, 1.1920928955078125e-07, R11 ;  /* 0x340000000a0e7823 */ /* 0x000fc6000000000b */
[----:B------:R-:W-:Y:S01]  /*1bc0*/  FADD R9, R34, R34 ;  /* 0x0000002222097221 */ /* 0x000fe20000000000 */
[----:B------:R-:W0:Y:S03]  /*1bd0*/  MUFU.RCP R8, R8 ;  /* 0x0000000800087308 */ /* 0x000e260000001000 */
[----:B0-----:R-:W-:-:S04]  /*1be0*/  FMUL R9, R8, R9 ;  /* 0x0000000908097220 */ /* 0x001fc80000400000 */
[----:B------:R-:W-:Y:S01]  /*1bf0*/  FADD R15, R34, -R9 ;  /* 0x80000009220f7221 */ /* 0x000fe20000000000 */
[CC--:B------:R-:W-:Y:S01]  /*1c00*/  FMUL R11, R9.reuse, R9.reuse ;  /* 0x00000009090b7220 */ /* 0x0c0fe20000400000 */
[----:B------:R-:W-:Y:S02]  /*1c10*/  FFMA R10, R9, 1.4426950216293334961, R14 ;  /* 0x3fb8aa3b090a7823 */ /* 0x000fe4000000000e */
[----:B------:R-:W-:Y:S02]  /*1c20*/  FADD R15, R15, R15 ;  /* 0x0000000f0f0f7221 */ /* 0x000fe40000000000 */
[----:B------:R-:W-:Y:S02]  /*1c30*/  FADD R14, R14, -R10 ;  /* 0x8000000a0e0e7221 */ /* 0x000fe40000000000 */
[----:B------:R-:W-:Y:S01]  /*1c40*/  FFMA R15, R34, -R9, R15 ;  /* 0x80000009220f7223 */ /* 0x000fe2000000000f */
[----:B------:R-:W-:Y:S01]  /*1c50*/  FFMA R34, R11, R36, 0.0032181653659790754318 ;  /* 0x3b52e7db0b227423 */ /* 0x000fe20000000024 */
[----:B------:R-:W-:-:S02]  /*1c60*/  FFMA R14, R9, 1.4426950216293334961, R14 ;  /* 0x3fb8aa3b090e7823 */ /* 0x000fc4000000000e */
[----:B------:R-:W-:Y:S01]  /*1c70*/  FMUL R15, R8, R15 ;  /* 0x0000000f080f7220 */ /* 0x000fe20000400000 */
[----:B------:R-:W-:-:S03]  /*1c80*/  FFMA R34, R11, R34, 0.018033718690276145935 ;  /* 0x3c93bb730b227423 */ /* 0x000fc60000000022 */
[----:B------:R-:W-:Y:S01]  /*1c90*/  FFMA R14, R15, 1.4426950216293334961, R14 ;  /* 0x3fb8aa3b0f0e7823 */ /* 0x000fe2000000000e */
[----:B------:R-:W-:-:S03]  /*1ca0*/  FFMA R34, R11, R34, 0.12022458761930465698 ;  /* 0x3df6384f0b227423 */ /* 0x000fc60000000022 */
[----:B------:R-:W-:Y:S01]  /*1cb0*/  FFMA R14, R9, 1.9251366722983220825e-08, R14 ;  /* 0x32a55e34090e7823 */ /* 0x000fe2000000000e */
[----:B------:R-:W-:-:S04]  /*1cc0*/  FMUL R34, R11, R34 ;  /* 0x000000220b227220 */ /* 0x000fc80000400000 */
[----:B------:R-:W-:-:S04]  /*1cd0*/  FMUL R8, R34, 3 ;  /* 0x4040000022087820 */ /* 0x000fc80000400000 */
[----:B------:R-:W-:-:S04]  /*1ce0*/  FFMA R15, R15, R8, R14 ;  /* 0x000000080f0f7223 */ /* 0x000fc8000000000e */
[----:B------:R-:W-:-:S04]  /*1cf0*/  FFMA R15, R9, R34, R15 ;  /* 0x00000022090f7223 */ /* 0x000fc8000000000f */
[----:B------:R-:W-:-:S04]  /*1d00*/  FADD R11, R10, R15 ;  /* 0x0000000f0a0b7221 */ /* 0x000fc80000000000 */
[----:B------:R-:W-:Y:S01]  /*1d10*/  FMUL R8, R11, 0.75 ;  /* 0x3f4000000b087820 */ /* 0x000fe20000400000 */
[----:B------:R-:W-:-:S03]  /*1d20*/  FADD R10, -R10, R11 ;  /* 0x0000000b0a0a7221 */ /* 0x000fc60000000100 */
[----:B------:R-:W0:Y:S01]  /*1d30*/  FRND R9, R8 ;  /* 0x0000000800097307 */ /* 0x000e220000201000 */
[----:B------:R-:W-:Y:S01]  /*1d40*/  FADD R10, R15, -R10 ;  /* 0x8000000a0f0a7221 */ /* 0x000fe20000000000 */
[----:B------:R-:W-:Y:S01]  /*1d50*/  FFMA R11, R11, 0.75, -R8 ;  /* 0x3f4000000b0b7823 */ /* 0x000fe20000000808 */
[----:B------:R-:W-:Y:S01]  /*1d60*/  IMAD.MOV.U32 R15, RZ, RZ, 0x391fcb8e ;  /* 0x391fcb8eff0f7424 */ /* 0x000fe200078e00ff */
[----:B------:R-:W-:Y:S02]  /*1d70*/  FSETP.GT.AND P1, PT, |R8|, 152, PT ;  /* 0x431800000800780b */ /* 0x000fe40003f24200 */
[----:B------:R-:W-:Y:S02]  /*1d80*/  FFMA R11, R10, 0.75, R11 ;  /* 0x3f4000000a0b7823 */ /* 0x000fe4000000000b */
[----:B------:R-:W1:Y:S01]  /*1d90*/  F2I.NTZ R14, R8 ;  /* 0x00000008000e7305 */ /* 0x000e620000203100 */
[----:B0-----:R-:W-:Y:S01]  /*1da0*/  FADD R10, R8, -R9 ;  /* 0x80000009080a7221 */ /* 0x001fe20000000000 */
[----:B------:R-:W-:-:S03]  /*1db0*/  FSETP.GT.AND P0, PT, R9, RZ, PT ;  /* 0x000000ff0900720b */ /* 0x000fc60003f04000 */
[----:B------:R-:W-:Y:S01]  /*1dc0*/  FADD R10, R10, R11 ;  /* 0x0000000b0a0a7221 */ /* 0x000fe20000000000 */
[----:B------:R-:W-:Y:S02]  /*1dd0*/  SEL R9, RZ, 0x83000000, P0 ;  /* 0x83000000ff097807 */ /* 0x000fe40000000000 */
[----:B------:R-:W-:Y:S01]  /*1de0*/  FSETP.GEU.AND P0, PT, R8, RZ, PT ;  /* 0x000000ff0800720b */ /* 0x000fe20003f0e000 */
[----:B------:R-:W-:Y:S01]  /*1df0*/  FFMA R11, R10, R15, 0.0013391353422775864601 ;  /* 0x3aaf85ed0a0b7423 */ /* 0x000fe2000000000f */
[----:B-1----:R-:W-:Y:S02]  /*1e00*/  LEA R14, R14, -R9, 0x17 ;  /* 0x800000090e0e7211 */ /* 0x002fe400078eb8ff */
[----:B------:R-:W-:Y:S01]  /*1e10*/  FSEL R31, RZ, +INF , !P0 ;  /* 0x7f800000ff1f7808 */ /* 0x000fe20004000000 */
[----:B------:R-:W-:-:S04]  /*1e20*/  FFMA R11, R10, R11, 0.0096188392490148544312 ;  /* 0x3c1d98560a0b7423 */ /* 0x000fc8000000000b */
[----:B------:R-:W-:-:S04]  /*1e30*/  FFMA R11, R10, R11, 0.055503588169813156128 ;  /* 0x3d6357bb0a0b7423 */ /* 0x000fc8000000000b */
[----:B------:R-:W-:-:S04]  /*1e40*/  FFMA R11, R10, R11, 0.24022644758224487305 ;  /* 0x3e75fdec0a0b7423 */ /* 0x000fc8000000000b */
[----:B------:R-:W-:-:S04]  /*1e50*/  FFMA R11, R10, R11, 0.69314718246459960938 ;  /* 0x3f3172180a0b7423 */ /* 0x000fc8000000000b */
[----:B------:R-:W-:Y:S01]  /*1e60*/  FFMA R11, R10, R11, 1 ;  /* 0x3f8000000a0b7423 */ /* 0x000fe2000000000b */
[----:B------:R-:W-:-:S05]  /*1e70*/  IADD3 R10, PT, PT, R9, 0x7f000000, RZ ;  /* 0x7f000000090a7810 */ /* 0x000fca0007ffe0ff */
[----:B------:R-:W-:-:S04]  /*1e80*/  FMUL R11, R10, R11 ;  /* 0x0000000b0a0b7220 */ /* 0x000fc80000400000 */
[----:B------:R-:W-:Y:S01]  /*1e90*/  @!P1 FMUL R31, R14, R11 ;  /* 0x0000000b0e1f9220 */ /* 0x000fe20000400000 */
[----:B------:R-:W-:-:S07]  /*1ea0*/  @!P2 MOV R31, 0x7fffffff ;  /* 0x7fffffff001fa802 */ /* 0x000fce0000000f00 */
.L_x_32:
[C---:B------:R-:W-:Y:S01]  /*1eb0*/  ISETP.NE.AND P1, PT, R23.reuse, RZ, PT ;  /* 0x000000ff1700720c */ /* 0x040fe20003f25270 */
[C---:B------:R-:W-:Y:S01]  /*1ec0*/  IMAD R10, R23.reuse, 0xa, RZ ;  /* 0x0000000a170a7824 */ /* 0x040fe200078e02ff */
[----:B------:R-:W-:Y:S01]  /*1ed0*/  ISETP.NE.AND P6, PT, R23, 0x1, PT ;  /* 0x000000011700780c */ /* 0x000fe20003fc5270 */
[----:B------:R-:W-:Y:S01]  /*1ee0*/  FADD R31, R31, 1 ;  /* 0x3f8000001f1f7421 */ /* 0x000fe20000000000 */
[----:B------:R-:W-:Y:S02]  /*1ef0*/  MOV R9, 0x1540 ;  /* 0x0000154000097802 */ /* 0x000fe40000000f00 */
[C---:B------:R-:W-:Y:S02]  /*1f00*/  ISETP.NE.AND P5, PT, R23.reuse, 0x2, PT ;  /* 0x000000021700780c */ /* 0x040fe40003fa5270 */
[----:B------:R-:W-:Y:S02]  /*1f10*/  LEA R10, R10, R9, 0x2 ;  /* 0x000000090a0a7211 */ /* 0x000fe400078e10ff */
[----:B------:R-:W-:-:S02]  /*1f20*/  ISETP.NE.AND P0, PT, R23, 0x3, PT ;  /* 0x000000031700780c */ /* 0x000fc40003f05270 */
[C---:B------:R-:W-:Y:S01]  /*1f30*/  ISETP.NE.AND P4, PT, R23.reuse, 0x4, PT ;  /* 0x000000041700780c */ /* 0x040fe20003f85270 */
[----:B------:R-:W0:Y:S01]  /*1f40*/  @P1 LDC R11, c[0x3][R10] ;  /* 0x00c000000a0b1b82 */ /* 0x000e220000000800 */
[C---:B------:R-:W-:Y:S02]  /*1f50*/  ISETP.NE.AND P3, PT, R23.reuse, 0x5, PT ;  /* 0x000000051700780c */ /* 0x040fe40003f65270 */
[----:B------:R-:W-:Y:S02]  /*1f60*/  ISETP.NE.AND P2, PT, R23, 0x6, PT ;  /* 0x000000061700780c */ /* 0x000fe40003f45270 */
[----:B------:R-:W-:Y:S02]  /*1f70*/  MOV R9, RZ ;  /* 0x000000ff00097202 */ /* 0x000fe40000000f00 */
[----:B------:R-:W-:Y:S01]  /*1f80*/  IADD3 R33, PT, PT, R33, 0x220, RZ ;  /* 0x0000022021217810 */ /* 0x000fe20007ffe0ff */
[----:B------:R-:W1:Y:S03]  /*1f90*/  @P6 LDC R15, c[0x3][R10+0x4] ;  /* 0x00c001000a0f6b82 */ /* 0x000e660000000800 */
[----:B------:R-:W-:-:S05]  /*1fa0*/  LEA R32, R32, R33, 0x18 ;  /* 0x0000002120207211 */ /* 0x000fca00078ec0ff */
[----:B------:R-:W2:Y:S01]  /*1fb0*/  @P5 LDC R34, c[0x3][R10+0x8] ;  /* 0x00c002000a225b82 */ /* 0x000ea20000000800 */
[----:B------:R-:W-:-:S05]  /*1fc0*/  IMAD R32, R23, 0x4, R32 ;  /* 0x0000000417207824 */ /* 0x000fca00078e0220 */
[----:B------:R-:W3:Y:S02]  /*1fd0*/  LDS R33, [R32] ;  /* 0x0000000020217984 */ /* 0x000ee40000000800 */
[----:B------:R-:W4:Y:S01]  /*1fe0*/  @P0 LDC R8, c[0x3][R10+0xc] ;  /* 0x00c003000a080b82 */ /* 0x000f220000000800 */
[----:B0-----:R-:W-:Y:S01]  /*1ff0*/  @P1 FFMA R9, R12, R11, RZ ;  /* 0x0000000b0c091223 */ /* 0x001fe200000000ff */
[----:B------:R-:W-:-:S06]  /*2000*/  ISETP.NE.AND P1, PT, R23, 0x7, PT ;  /* 0x000000071700780c */ /* 0x000fcc0003f25270 */
[----:B------:R-:W0:Y:S01]  /*2010*/  @P4 LDC R14, c[0x3][R10+0x10] ;  /* 0x00c004000a0e4b82 */ /* 0x000e220000000800 */
[----:B-1----:R-:W-:Y:S01]  /*2020*/  @P6 FFMA R9, R2, R15, R9 ;  /* 0x0000000f02096223 */ /* 0x002fe20000000009 */
[----:B------:R-:W-:-:S06]  /*2030*/  ISETP.NE.AND P6, PT, R23, 0x8, PT ;  /* 0x000000081700780c */ /* 0x000fcc0003fc5270 */
[----:B------:R-:W1:Y:S01]  /*2040*/  @P3 LDC R11, c[0x3][R10+0x14] ;  /* 0x00c005000a0b3b82 */ /* 0x000e620000000800 */
[----:B--2---:R-:W-:Y:S01]  /*2050*/  @P5 FFMA R9, R3, R34, R9 ;  /* 0x0000002203095223 */ /* 0x004fe20000000009 */
[----:B------:R-:W-:-:S06]  /*2060*/  ISETP.NE.AND P5, PT, R23, 0x9, PT ;  /* 0x000000091700780c */ /* 0x000fcc0003fa5270 */
[----:B------:R-:W2:Y:S01]  /*2070*/  @P2 LDC R34, c[0x3][R10+0x18] ;  /* 0x00c006000a222b82 */ /* 0x000ea20000000800 */
[----:B----4-:R-:W-:-:S07]  /*2080*/  @P0 FFMA R9, R4, R8, R9 ;  /* 0x0000000804090223 */ /* 0x010fce0000000009 */
[----:B------:R-:W4:Y:S01]  /*2090*/  @P1 LDC R15, c[0x3][R10+0x1c] ;  /* 0x00c007000a0f1b82 */ /* 0x000f220000000800 */
[----:B0-----:R-:W-:Y:S01]  /*20a0*/  @P4 FFMA R9, R5, R14, R9 ;  /* 0x0000000e05094223 */ /* 0x001fe20000000009 */
[----:B------:R-:W-:-:S06]  /*20b0*/  MOV R14, 0x3f000000 ;  /* 0x3f000000000e7802 */ /* 0x000fcc0000000f00 */
[----:B------:R-:W0:Y:S01]  /*20c0*/  @P6 LDC R36, c[0x3][R10+0x20] ;  /* 0x00c008000a246b82 */ /* 0x000e220000000800 */
[----:B-1----:R-:W-:Y:S01]  /*20d0*/  @P3 FFMA R9, R6, R11, R9 ;  /* 0x0000000b06093223 */ /* 0x002fe20000000009 */
[----:B------:R-:W-:-:S04]  /*20e0*/  IADD3 R11, PT, PT, R20, -0xd000000, RZ ;  /* 0xf3000000140b7810 */ /* 0x000fc80007ffe0ff */
[----:B------:R-:W-:Y:S02]  /*20f0*/  ISETP.GT.U32.AND P0, PT, R11, 0x727fffff, PT ;  /* 0x727fffff0b00780c */ /* 0x000fe40003f04070 */
[----:B------:R-:W1:Y:S01]  /*2100*/  @P5 LDC R8, c[0x3][R10+0x24] ;  /* 0x00c009000a085b82 */ /* 0x000e620000000800 */
[----:B--2---:R-:W-:-:S04]  /*2110*/  @P2 FFMA R9, R7, R34, R9 ;  /* 0x0000002207092223 */ /* 0x004fc80000000009 */
[----:B----4-:R-:W-:Y:S02]  /*2120*/  @P1 FFMA R9, R18, R15, R9 ;  /* 0x0000000f12091223 */ /* 0x010fe40000000009 */
[----:B------:R2:W4:Y:S02]  /*2130*/  MUFU.RSQ R15, R20 ;  /* 0x00000014000f7308 */ /* 0x0005240000001400 */
[----:B0-----:R-:W-:-:S04]  /*2140*/  @P6 FFMA R9, R17, R36, R9 ;  /* 0x0000002411096223 */ /* 0x001fc80000000009 */
[----:B-1----:R-:W-:-:S04]  /*2150*/  @P5 FFMA R9, R16, R8, R9 ;  /* 0x0000000810095223 */ /* 0x002fc80000000009 */
[----:B------:R-:W-:-:S04]  /*2160*/  FFMA R8, R9, -R14, 1 ;  /* 0x3f80000009087423 */ /* 0x000fc8000000080e */
[----:B---3--:R-:W-:Y:S01]  /*2170*/  FMUL R33, R33, R8 ;  /* 0x0000000821217220 */ /* 0x008fe20000400000 */
[----:B--2-4-:R-:W-:Y:S06]  /*2180*/  @!P0 BRA `(.L_x_33) ;  /* 0x0000000000188947 */ /* 0x014fec0003800000 */
[----:B------:R-:W-:Y:S01]  /*2190*/  BSSY.RECONVERGENT B0, `(.L_x_34) ;  /* 0x0000004000007945 */ /* 0x000fe20003800200 */
[----:B------:R-:W-:Y:S02]  /*21a0*/  MOV R8, R20 ;  /* 0x0000001400087202 */ /* 0x000fe40000000f00 */
[----:B------:R-:W-:-:S07]  /*21b0*/  MOV R10, 0x21d0 ;  /* 0x000021d0000a7802 */ /* 0x000fce0000000f00 */
[----:B-----5:R-:W-:Y:S05]  /*21c0*/  CALL.REL.NOINC `($__internal_2_$__cuda_sm20_sqrt_rn_f32_slowpath) ;  /* 0x0000004400587944 */ /* 0x020fea0003c00000 */
[----:B------:R-:W-:Y:S05]  /*21d0*/  BSYNC.RECONVERGENT B0 ;  /* 0x0000000000007941 */ /* 0x000fea0003800200 */
.L_x_34:
[----:B------:R-:W-:Y:S05]  /*21e0*/  BRA `(.L_x_35) ;  /* 0x0000000000107947 */ /* 0x000fea0003800000 */
.L_x_33:
[----:B------:R-:W-:Y:S01]  /*21f0*/  FMUL.FTZ R9, R20, R15 ;  /* 0x0000000f14097220 */ /* 0x000fe20000410000 */
[----:B------:R-:W-:-:S03]  /*2200*/  FMUL.FTZ R34, R15, 0.5 ;  /* 0x3f0000000f227820 */ /* 0x000fc60000410000 */
[----:B------:R-:W-:-:S04]  /*2210*/  FFMA R20, -R9, R9, R20 ;  /* 0x0000000909147223 */ /* 0x000fc80000000114 */
[----:B------:R-:W-:-:S07]  /*2220*/  FFMA R34, R20, R34, R9 ;  /* 0x0000002214227223 */ /* 0x000fce0000000009 */
.L_x_35:
[----:B------:R-:W-:Y:S01]  /*2230*/  IADD3 R8, PT, PT, R31, 0x1800000, RZ ;  /* 0x018000001f087810 */ /* 0x000fe20007ffe0ff */
[----:B------:R-:W-:Y:S01]  /*2240*/  FFMA R21, R19, R34, R30 ;  /* 0x0000002213157223 */ /* 0x000fe2000000001e */
[----:B------:R-:W-:Y:S02]  /*2250*/  FMUL R20, R0, R33 ;  /* 0x0000002100147220 */ /* 0x000fe40000400000 */
[----:B------:R-:W-:-:S04]  /*2260*/  LOP3.LUT R8, R8, 0x7f800000, RZ, 0xc0, !PT ;  /* 0x7f80000008087812 */ /* 0x000fc800078ec0ff */
[----:B------:R-:W-:-:S13]  /*2270*/  ISETP.GT.U32.AND P0, PT, R8, 0x1ffffff, PT ;  /* 0x01ffffff0800780c */ /* 0x000fda0003f04070 */
[----:B------:R-:W-:Y:S05]  /*2280*/  @P0 BRA `(.L_x_36) ;  /* 0x0000000000140947 */ /* 0x000fea0003800000 */
[----:B------:R-:W-:Y:S02]  /*2290*/  MOV R11, R31 ;  /* 0x0000001f000b7202 */ /* 0x000fe40000000f00 */
[----:B------:R-:W-:-:S07]  /*22a0*/  MOV R14, 0x22c0 ;  /* 0x000022c0000e7802 */ /* 0x000fce0000000f00 */
[----:B-----5:R-:W-:Y:S05]  /*22b0*/  CALL.REL.NOINC `($__internal_1_$__cuda_sm20_rcp_rn_f32_slowpath) ;  /* 0x0000004000507944 */ /* 0x020fea0003c00000 */
[----:B------:R-:W-:Y:S01]  /*22c0*/  MOV R9, R34 ;  /* 0x0000002200097202 */ /* 0x000fe20000000f00 */
[----:B------:R-:W-:Y:S06]  /*22d0*/  BRA `(.L_x_37) ;  /* 0x0000000000107947 */ /* 0x000fec0003800000 */
.L_x_36:
[----:B------:R-:W0:Y:S02]  /*22e0*/  MUFU.RCP R8, R31 ;  /* 0x0000001f00087308 */ /* 0x000e240000001000 */
[----:B0-----:R-:W-:-:S04]  /*22f0*/  FFMA R9, R31, R8, -1 ;  /* 0xbf8000001f097423 */ /* 0x001fc80000000008 */
[----:B------:R-:W-:-:S04]  /*2300*/  FADD.FTZ R9, -R9, -RZ ;  /* 0x800000ff09097221 */ /* 0x000fc80000010100 */
[----:B------:R-:W-:-:S07]  /*2310*/  FFMA R9, R8, R9, R8 ;  /* 0x0000000908097223 */ /* 0x000fce0000000008 */
.L_x_37:
[C---:B------:R-:W-:Y:S01]  /*2320*/  FMUL R34, R21.reuse, 0.63661974668502807617 ;  /* 0x3f22f98315227820 */ /* 0x040fe20000400000 */
[----:B------:R-:W-:Y:S01]  /*2330*/  FSETP.GE.AND P0, PT, |R21|, 105615, PT ;  /* 0x47ce47801500780b */ /* 0x000fe20003f06200 */
[----:B------:R-:W-:Y:S01]  /*2340*/  BSSY.RECONVERGENT B0, `(.L_x_38) ;  /* 0x000003c000007945 */ /* 0x000fe20003800200 */
[----:B------:R-:W-:-:S03]  /*2350*/  FMUL R20, R20, R9 ;  /* 0x0000000914147220 */ /* 0x000fc60000400000 */
[----:B------:R-:W0:Y:S02]  /*2360*/  F2I.NTZ R34, R34 ;  /* 0x0000002200227305 */ /* 0x000e240000203100 */
[-C--:B0-----:R-:W-:Y:S02]  /*2370*/  I2FP.F32.S32 R32, R34.reuse ;  /* 0x0000002200207245 */ /* 0x081fe40000201400 */
[----:B------:R-:W-:-:S03]  /*2380*/  MOV R33, R34 ;  /* 0x0000002200217202 */ /* 0x000fc60000000f00 */
[----:B------:R-:W-:-:S04]  /*2390*/  FFMA R11, R32, -1.5707962512969970703, R21 ;  /* 0xbfc90fda200b7823 */ /* 0x000fc80000000015 */
[----:B------:R-:W-:-:S04]  /*23a0*/  FFMA R11, R32, -7.5497894158615963534e-08, R11 ;  /* 0xb3a22168200b7823 */ /* 0x000fc8000000000b */
[----:B------:R-:W-:-:S04]  /*23b0*/  FFMA R32, R32, -5.3903029534742383927e-15, R11 ;  /* 0xa7c234c520207823 */ /* 0x000fc8000000000b */
[----:B------:R-:W-:Y:S01]  /*23c0*/  IMAD.MOV.U32 R8, RZ, RZ, R32 ;  /* 0x000000ffff087224 */ /* 0x000fe200078e0020 */
[----:B------:R-:W-:Y:S06]  /*23d0*/  @!P0 BRA `(.L_x_39) ;  /* 0x0000000000c88947 */ /* 0x000fec0003800000 */
[----:B------:R-:W-:-:S13]  /*23e0*/  FSETP.NEU.AND P1, PT, |R21|, +INF , PT ;  /* 0x7f8000001500780b */ /* 0x000fda0003f2d200 */
[----:B------:R-:W-:Y:S01]  /*23f0*/  @!P1 FMUL R8, RZ, R21 ;  /* 0x00000015ff089220 */ /* 0x000fe20000400000 */
[----:B------:R-:W-:Y:S01]  /*2400*/  @!P1 MOV R34, RZ ;  /* 0x000000ff00229202 */ /* 0x000fe20000000f00 */
[----:B------:R-:W-:Y:S06]  /*2410*/  @!P1 BRA `(.L_x_39) ;  /* 0x0000000000b89947 */ /* 0x000fec0003800000 */
[----:B------:R-:W-:Y:S02]  /*2420*/  SHF.L.U32 R31, R21, 0x8, RZ ;  /* 0x00000008151f7819 */ /* 0x000fe400000006ff */
[----:B------:R-:W-:Y:S01]  /*2430*/  CS2R R14, SRZ ;  /* 0x00000000000e7805 */ /* 0x000fe2000001ff00 */
[----:B------:R-:W-:Y:S01]  /*2440*/  UMOV UR5, URZ ;  /* 0x000000ff00057c82 */ /* 0x000fe20008000000 */
[----:B------:R-:W-:-:S07]  /*2450*/  LOP3.LUT R31, R31, 0x80000000, RZ, 0xfc, !PT ;  /* 0x800000001f1f7812 */ /* 0x000fce00078efcff */
.L_x_40:
[----:B0-----:R-:W0:Y:S02]  /*2460*/  LDC.64 R8, c[0x4][RZ] ;  /* 0x01000000ff087b82 */ /* 0x001e240000000a00 */
[----:B0-----:R-:W-:-:S05]  /*2470*/  IMAD.WIDE.U32 R10, R14, 0x4, R8 ;  /* 0x000000040e0a7825 */ /* 0x001fca00078e0008 */
[----:B------:R-:W2:Y:S01]  /*2480*/  LDG.E.CONSTANT R8, desc[UR10][R10.64] ;  /* 0x0000000a0a087981 */ /* 0x000ea2000c1e9900 */
[C---:B------:R-:W-:Y:S02]  /*2490*/  LEA R34, R14.reuse, R1, 0x2 ;  /* 0x000000010e227211 */ /* 0x040fe400078e10ff */
[----:B------:R-:W-:-:S04]  /*24a0*/  IADD3 R14, PT, PT, R14, 0x1, RZ ;  /* 0x000000010e0e7810 */ /* 0x000fc80007ffe0ff */
[----:B------:R-:W-:Y:S01]  /*24b0*/  ISETP.NE.AND P1, PT, R14, 0x6, PT ;  /* 0x000000060e00780c */ /* 0x000fe20003f25270 */
[----:B--2---:R-:W-:-:S03]  /*24c0*/  IMAD.WIDE.U32 R8, R8, R31, RZ ;  /* 0x0000001f08087225 */ /* 0x004fc600078e00ff */
[----:B------:R-:W-:-:S04]  /*24d0*/  IADD3 R35, P2, PT, R8, R15, RZ ;  /* 0x0000000f08237210 */ /* 0x000fc80007f5e0ff */
[----:B------:R-:W-:Y:S01]  /*24e0*/  IADD3.X R15, PT, PT, R9, UR5, RZ, P2, !PT ;  /* 0x00000005090f7c10 */ /* 0x000fe200097fe4ff */
[----:B------:R0:W-:Y:S04]  /*24f0*/  STL [R34], R35 ;  /* 0x0000002322007387 */ /* 0x0001e80000100800 */
[----:B------:R-:W-:Y:S05]  /*2500*/  @P1 BRA `(.L_x_40) ;  /* 0xfffffffc00d41947 */ /* 0x000fea000383ffff */
[----:B------:R-:W-:Y:S01]  /*2510*/  SHF.R.U32.HI R11, RZ, 0x17, R21 ;  /* 0x00000017ff0b7819 */ /* 0x000fe20000011615 */
[----:B------:R1:W-:Y:S03]  /*2520*/  STL [R1+0x18], R15 ;  /* 0x0000180f01007387 */ /* 0x0003e60000100800 */
[C---:B------:R-:W-:Y:S02]  /*2530*/  LOP3.LUT R8, R11.reuse, 0xe0, RZ, 0xc0, !PT ;  /* 0x000000e00b087812 */ /* 0x040fe400078ec0ff */
[----:B------:R-:W-:Y:S02]  /*2540*/  LOP3.LUT P1, RZ, R11, 0x1f, RZ, 0xc0, !PT ;  /* 0x0000001f0bff7812 */ /* 0x000fe4000782c0ff */
[----:B------:R-:W-:-:S04]  /*2550*/  IADD3 R8, PT, PT, R8, -0x80, RZ ;  /* 0xffffff8008087810 */ /* 0x000fc80007ffe0ff */
[----:B------:R-:W-:-:S05]  /*2560*/  SHF.R.U32.HI R8, RZ, 0x5, R8 ;  /* 0x00000005ff087819 */ /* 0x000fca0000011608 */
[----:B------:R-:W-:-:S05]  /*2570*/  IMAD R31, R8, -0x4, R1 ;  /* 0xfffffffc081f7824 */ /* 0x000fca00078e0201 */
[----:B------:R-:W2:Y:S04]  /*2580*/  LDL R14, [R31+0x18] ;  /* 0x000018001f0e7983 */ /* 0x000ea80000100800 */
[----:B------:R-:W2:Y:S04]  /*2590*/  LDL R9, [R31+0x14] ;  /* 0x000014001f097983 */ /* 0x000ea80000100800 */
[----:B------:R-:W3:Y:S01]  /*25a0*/  @P1 LDL R10, [R31+0x10] ;  /* 0x000010001f0a1983 */ /* 0x000ee20000100800 */
[----:B------:R-:W-:Y:S01]  /*25b0*/  @P1 LOP3.LUT R8, R11, 0x1f, RZ, 0xc0, !PT ;  /* 0x0000001f0b081812 */ /* 0x000fe200078ec0ff */
[----:B------:R-:W-:Y:S01]  /*25c0*/  UMOV UR8, 0x54442d19 ;  /* 0x54442d1900087882 */ /* 0x000fe20000000000 */
[----:B------:R-:W-:-:S02]  /*25d0*/  UMOV UR9, 0x3bf921fb ;  /* 0x3bf921fb00097882 */ /* 0x000fc40000000000 */
[-C--:B--2---:R-:W-:Y:S02]  /*25e0*/  @P1 SHF.L.W.U32.HI R14, R9, R8.reuse, R14 ;  /* 0x00000008090e1219 */ /* 0x084fe40000010e0e */
[----:B---3--:R-:W-:Y:S02]  /*25f0*/  @P1 SHF.L.W.U32.HI R9, R10, R8, R9 ;  /* 0x000000080a091219 */ /* 0x008fe40000010e09 */
[----:B------:R-:W-:Y:S02]  /*2600*/  ISETP.GE.AND P1, PT, R21, RZ, PT ;  /* 0x000000ff1500720c */ /* 0x000fe40003f26270 */
[C---:B0-----:R-:W-:Y:S02]  /*2610*/  SHF.L.W.U32.HI R34, R9.reuse, 0x2, R14 ;  /* 0x0000000209227819 */ /* 0x041fe40000010e0e */
[----:B------:R-:W-:Y:S02]  /*2620*/  SHF.L.U32 R9, R9, 0x2, RZ ;  /* 0x0000000209097819 */ /* 0x000fe400000006ff */
[----:B------:R-:W-:-:S02]  /*2630*/  SHF.R.S32.HI R10, RZ, 0x1f, R34 ;  /* 0x0000001fff0a7819 */ /* 0x000fc40000011422 */
[----:B-1----:R-:W-:Y:S02]  /*2640*/  SHF.R.U32.HI R15, RZ, 0x1e, R14 ;  /* 0x0000001eff0f7819 */ /* 0x002fe4000001160e */
[C---:B------:R-:W-:Y:S02]  /*2650*/  LOP3.LUT R8, R10.reuse, R9, RZ, 0x3c, !PT ;  /* 0x000000090a087212 */ /* 0x040fe400078e3cff */
[----:B------:R-:W-:Y:S02]  /*2660*/  LOP3.LUT R9, R10, R34, RZ, 0x3c, !PT ;  /* 0x000000220a097212 */ /* 0x000fe400078e3cff */
[C---:B------:R-:W-:Y:S02]  /*2670*/  LOP3.LUT R14, R34.reuse, R21, RZ, 0x3c, !PT ;  /* 0x00000015220e7212 */ /* 0x040fe400078e3cff */
[----:B------:R-:W-:Y:S02]  /*2680*/  LEA.HI R34, R34, R15, RZ, 0x1 ;  /* 0x0000000f22227211 */ /* 0x000fe400078f08ff */
[----:B------:R-:W0:Y:S01]  /*2690*/  I2F.F64.S64 R8, R8 ;  /* 0x0000000800087312 */ /* 0x000e220000301c00 */
[----:B------:R-:W-:-:S02]  /*26a0*/  ISETP.GE.AND P2, PT, R14, RZ, PT ;  /* 0x000000ff0e00720c */ /* 0x000fc40003f46270 */
[----:B------:R-:W-:-:S05]  /*26b0*/  IADD3 R14, PT, PT, -R34, RZ, RZ ;  /* 0x000000ff220e7210 */ /* 0x000fca0007ffe1ff */
[----:B------:R-:W-:Y:S01]  /*26c0*/  @!P1 IMAD.MOV.U32 R34, RZ, RZ, R14 ;  /* 0x000000ffff229224 */ /* 0x000fe200078e000e */
[----:B0-----:R-:W-:-:S10]  /*26d0*/  DMUL R10, R8, UR8 ;  /* 0x00000008080a7c28 */ /* 0x001fd40008000000 */
[----:B------:R-:W0:Y:S02]  /*26e0*/  F2F.F32.F64 R10, R10 ;  /* 0x0000000a000a7310 */ /* 0x000e240000301000 */
[----:B0-----:R-:W-:-:S07]  /*26f0*/  FSEL R8, -R10, R10, !P2 ;  /* 0x0000000a0a087208 */ /* 0x001fce0005000100 */
.L_x_39:
[----:B------:R-:W-:Y:S05]  /*2700*/  BSYNC.RECONVERGENT B0 ;  /* 0x0000000000007941 */ /* 0x000fea0003800200 */
.L_x_38:
[----:B------:R-:W-:Y:S01]  /*2710*/  MOV R14, 0x37cbac00 ;  /* 0x37cbac00000e7802 */ /* 0x000fe20000000f00 */
[----:B------:R-:W-:Y:S02]  /*2720*/  HFMA2 R15, -RZ, RZ, 1.0078125, -8.98838043212890625e-05 ;  /* 0x3c0885e4ff0f7431 */ /* 0x000fe400000001ff */
[----:B------:R-:W-:Y:S01]  /*2730*/  FMUL R9, R8, R8 ;  /* 0x0000000808097220 */ /* 0x000fe20000400000 */
[C---:B------:R-:W-:Y:S01]  /*2740*/  LOP3.LUT R11, R34.reuse, 0x1, RZ, 0xc0, !PT ;  /* 0x00000001220b7812 */ /* 0x040fe200078ec0ff */
[----:B------:R-:W-:Y:S01]  /*2750*/  BSSY.RECONVERGENT B0, `(.L_x_41) ;  /* 0x0000044000007945 */ /* 0x000fe20003800200 */
[----:B------:R-:W-:Y:S01]  /*2760*/  MOV R31, 0x3e2aaaa8 ;  /* 0x3e2aaaa8001f7802 */ /* 0x000fe20000000f00 */
[----:B------:R-:W-:Y:S01]  /*2770*/  FFMA R10, R9, R14, -0.0013887860113754868507 ;  /* 0xbab607ed090a7423 */ /* 0x000fe2000000000e */
[----:B------:R-:W-:Y:S02]  /*2780*/  ISETP.NE.U32.AND P1, PT, R11, 0x1, PT ;  /* 0x000000010b00780c */ /* 0x000fe40003f25070 */
[----:B------:R-:W-:-:S02]  /*2790*/  IADD3 R11, PT, PT, R34, 0x1, RZ ;  /* 0x00000001220b7810 */ /* 0x000fc40007ffe0ff */
[----:B------:R-:W-:Y:S02]  /*27a0*/  FSEL R10, R10, -0.00019574658654164522886, P1 ;  /* 0xb94d41530a0a7808 */ /* 0x000fe40000800000 */
[----:B------:R-:W-:Y:S02]  /*27b0*/  FSEL R34, R15, 0.041666727513074874878, !P1 ;  /* 0x3d2aaabb0f227808 */ /* 0x000fe40004800000 */
[----:B------:R-:W-:Y:S02]  /*27c0*/  LOP3.LUT P2, RZ, R11, 0x2, RZ, 0xc0, !PT ;  /* 0x000000020bff7812 */ /* 0x000fe4000784c0ff */
[----:B------:R-:W-:Y:S01]  /*27d0*/  FSEL R8, R8, 1, !P1 ;  /* 0x3f80000008087808 */ /* 0x000fe20004800000 */
[----:B------:R-:W-:Y:S01]  /*27e0*/  FFMA R10, R9, R10, R34 ;  /* 0x0000000a090a7223 */ /* 0x000fe20000000022 */
[----:B------:R-:W-:-:S05]  /*27f0*/  FSEL R34, -R31, -0.4999999701976776123, !P1 ;  /* 0xbeffffff1f227808 */ /* 0x000fca0004800100 */
[C---:B------:R-:W-:Y:S01]  /*2800*/  FFMA R10, R9.reuse, R10, R34 ;  /* 0x0000000a090a7223 */ /* 0x040fe20000000022 */
[----:B------:R-:W-:-:S04]  /*2810*/  FFMA R9, R9, R8, RZ ;  /* 0x0000000809097223 */ /* 0x000fc800000000ff */
[----:B------:R-:W-:-:S04]  /*2820*/  FFMA R8, R9, R10, R8 ;  /* 0x0000000a09087223 */ /* 0x000fc80000000008 */
[----:B------:R-:W-:-:S04]  /*2830*/  @P2 FADD R8, RZ, -R8 ;  /* 0x80000008ff082221 */ /* 0x000fc80000000000 */
[----:B------:R-:W-:Y:S01]  /*2840*/  FFMA R27, R20, R8, R27 ;  /* 0x00000008141b7223 */ /* 0x000fe2000000001b */
[----:B------:R-:W-:Y:S06]  /*2850*/  @!P0 BRA `(.L_x_42) ;  /* 0x0000000000cc8947 */ /* 0x000fec0003800000 */
[----:B------:R-:W-:-:S13]  /*2860*/  FSETP.NEU.AND P0, PT, |R21|, +INF , PT ;  /* 0x7f8000001500780b */ /* 0x000fda0003f0d200 */
[----:B------:R-:W-:Y:S01]  /*2870*/  @!P0 FMUL R32, RZ, R21 ;  /* 0x00000015ff208220 */ /* 0x000fe20000400000 */
[----:B------:R-:W-:Y:S01]  /*2880*/  @!P0 MOV R33, RZ ;  /* 0x000000ff00218202 */ /* 0x000fe20000000f00 */
[----:B------:R-:W-:Y:S06]  /*2890*/  @!P0 BRA `(.L_x_42) ;  /* 0x0000000000bc8947 */ /* 0x000fec0003800000 */
[----:B------:R-:W-:Y:S01]  /*28a0*/  SHF.L.U32 R32, R21, 0x8, RZ ;  /* 0x0000000815207819 */ /* 0x000fe200000006ff */
[----:B------:R-:W-:Y:S02]  /*28b0*/  HFMA2 R33, -RZ, RZ, 0, 0 ;  /* 0x00000000ff217431 */ /* 0x000fe400000001ff */
[----:B------:R-:W-:Y:S01]  /*28c0*/  IMAD.MOV.U32 R34, RZ, RZ, RZ ;  /* 0x000000ffff227224 */ /* 0x000fe200078e00ff */
[----:B------:R-:W-:Y:S01]  /*28d0*/  UMOV UR5, URZ ;  /* 0x000000ff00057c82 */ /* 0x000fe20008000000 */
[----:B------:R-:W-:-:S07]  /*28e0*/  LOP3.LUT R32, R32, 0x80000000, RZ, 0xfc, !PT ;  /* 0x8000000020207812 */ /* 0x000fce00078efcff */
.L_x_43:
        /* <DEDUP_REMOVED lines=13> */
[C---:B0-----:R-:W-:Y:S02]  /*29c0*/  LOP3.LUT R8, R10.reuse, 0xe0, RZ, 0xc0, !PT ;  /* 0x000000e00a087812 */ /* 0x041fe400078ec0ff */
[----:B------:R-:W-:Y:S02]  /*29d0*/  LOP3.LUT P0, RZ, R10, 0x1f, RZ, 0xc0, !PT ;  /* 0x0000001f0aff7812 */ /* 0x000fe4000780c0ff */
[----:B------:R-:W-:-:S04]  /*29e0*/  IADD3 R8, PT, PT, R8, -0x80, RZ ;  /* 0xffffff8008087810 */ /* 0x000fc80007ffe0ff */
[----:B------:R-:W-:-:S05]  /*29f0*/  SHF.R.U32.HI R8, RZ, 0x5, R8 ;  /* 0x00000005ff087819 */ /* 0x000fca0000011608 */
[----:B------:R-:W-:-:S05]  /*2a00*/  IMAD R11, R8, -0x4, R1 ;  /* 0xfffffffc080b7824 */ /* 0x000fca00078e0201 */
[----:B------:R-:W2:Y:S04]  /*2a10*/  LDL R32, [R11+0x18] ;  /* 0x000018000b207983 */ /* 0x000ea80000100800 */
[----:B------:R-:W2:Y:S04]  /*2a20*/  LDL R9, [R11+0x14] ;  /* 0x000014000b097983 */ /* 0x000ea80000100800 */
[----:B------:R-:W3:Y:S01]  /*2a30*/  @P0 LDL R8, [R11+0x10] ;  /* 0x000010000b080983 */ /* 0x000ee20000100800 */
[----:B------:R-:W-:Y:S01]  /*2a40*/  LOP3.LUT R10, R10, 0x1f, RZ, 0xc0, !PT ;  /* 0x0000001f0a0a7812 */ /* 0x000fe200078ec0ff */
[----:B------:R-:W-:Y:S01]  /*2a50*/  UMOV UR8, 0x54442d19 ;  /* 0x54442d1900087882 */ /* 0x000fe20000000000 */
[----:B------:R-:W-:Y:S01]  /*2a60*/  UMOV UR9, 0x3bf921fb ;  /* 0x3bf921fb00097882 */ /* 0x000fe20000000000 */
[----:B------:R-:W-:-:S02]  /*2a70*/  ISETP.GE.AND P1, PT, R21, RZ, PT ;  /* 0x000000ff1500720c */ /* 0x000fc40003f26270 */
[-C--:B--2---:R-:W-:Y:S02]  /*2a80*/  @P0 SHF.L.W.U32.HI R32, R9, R10.reuse, R32 ;  /* 0x0000000a09200219 */ /* 0x084fe40000010e20 */
[----:B---3--:R-:W-:Y:S02]  /*2a90*/  @P0 SHF.L.W.U32.HI R9, R8, R10, R9 ;  /* 0x0000000a08090219 */ /* 0x008fe40000010e09 */
[--C-:B-1----:R-:W-:Y:S02]  /*2aa0*/  SHF.R.U32.HI R33, RZ, 0x1e, R32.reuse ;  /* 0x0000001eff217819 */ /* 0x102fe40000011620 */
[C---:B------:R-:W-:Y:S02]  /*2ab0*/  SHF.L.W.U32.HI R34, R9.reuse, 0x2, R32 ;  /* 0x0000000209227819 */ /* 0x040fe40000010e20 */
[----:B------:R-:W-:Y:S02]  /*2ac0*/  SHF.L.U32 R9, R9, 0x2, RZ ;  /* 0x0000000209097819 */ /* 0x000fe400000006ff */
[----:B------:R-:W-:-:S02]  /*2ad0*/  SHF.R.S32.HI R10, RZ, 0x1f, R34 ;  /* 0x0000001fff0a7819 */ /* 0x000fc40000011422 */
[----:B------:R-:W-:Y:S02]  /*2ae0*/  LOP3.LUT R21, R34, R21, RZ, 0x3c, !PT ;  /* 0x0000001522157212 */ /* 0x000fe400078e3cff */
[C---:B------:R-:W-:Y:S02]  /*2af0*/  LOP3.LUT R8, R10.reuse, R9, RZ, 0x3c, !PT ;  /* 0x000000090a087212 */ /* 0x040fe400078e3cff */
[----:B------:R-:W-:Y:S02]  /*2b00*/  LOP3.LUT R9, R10, R34, RZ, 0x3c, !PT ;  /* 0x000000220a097212 */ /* 0x000fe400078e3cff */
[----:B------:R-:W-:Y:S02]  /*2b10*/  LEA.HI R33, R34, R33, RZ, 0x1 ;  /* 0x0000002122217211 */ /* 0x000fe400078f08ff */
[----:B------:R-:W-:Y:S02]  /*2b20*/  ISETP.GE.AND P0, PT, R21, RZ, PT ;  /* 0x000000ff1500720c */ /* 0x000fe40003f06270 */
[----:B------:R-:W0:Y:S01]  /*2b30*/  I2F.F64.S64 R8, R8 ;  /* 0x0000000800087312 */ /* 0x000e220000301c00 */
[----:B------:R-:W-:-:S04]  /*2b40*/  IADD3 R21, PT, PT, -R33, RZ, RZ ;  /* 0x000000ff21157210 */ /* 0x000fc80007ffe1ff */
[----:B------:R-:W-:Y:S01]  /*2b50*/  @!P1 MOV R33, R21 ;  /* 0x0000001500219202 */ /* 0x000fe20000000f00 */
[----:B0-----:R-:W-:-:S10]  /*2b60*/  DMUL R10, R8, UR8 ;  /* 0x00000008080a7c28 */ /* 0x001fd40008000000 */
[----:B------:R-:W0:Y:S02]  /*2b70*/  F2F.F32.F64 R10, R10 ;  /* 0x0000000a000a7310 */ /* 0x000e240000301000 */
[----:B0-----:R-:W-:-:S07]  /*2b80*/  FSEL R32, -R10, R10, !P0 ;  /* 0x0000000a0a207208 */ /* 0x001fce0004000100 */
.L_x_42:
[----:B------:R-:W-:Y:S05]  /*2b90*/  BSYNC.RECONVERGENT B0 ;  /* 0x0000000000007941 */ /* 0x000fea0003800200 */
.L_x_41:
[----:B------:R-:W-:Y:S01]  /*2ba0*/  FMUL R9, R32, R32 ;  /* 0x0000002020097220 */ /* 0x000fe20000400000 */
[----:B------:R-:W-:Y:S02]  /*2bb0*/  LOP3.LUT R8, R33, 0x1, RZ, 0xc0, !PT ;  /* 0x0000000121087812 */ /* 0x000fe400078ec0ff */
[----:B------:R-:W-:Y:S01]  /*2bc0*/  IADD3 R23, PT, PT, R23, 0x1, RZ ;  /* 0x0000000117177810 */ /* 0x000fe20007ffe0ff */
[----:B------:R-:W-:Y:S01]  /*2bd0*/  FFMA R14, R9, R14, -0.0013887860113754868507 ;  /* 0xbab607ed090e7423 */ /* 0x000fe2000000000e */
[----:B------:R-:W-:Y:S02]  /*2be0*/  ISETP.NE.U32.AND P0, PT, R8, 0x1, PT ;  /* 0x000000010800780c */ /* 0x000fe40003f05070 */
[----:B------:R-:W-:Y:S02]  /*2bf0*/  LOP3.LUT P1, RZ, R33, 0x2, RZ, 0xc0, !PT ;  /* 0x0000000221ff7812 */ /* 0x000fe4000782c0ff */
[----:B------:R-:W-:Y:S02]  /*2c00*/  FSEL R8, R15, 0.041666727513074874878, P0 ;  /* 0x3d2aaabb0f087808 */ /* 0x000fe40000000000 */
[----:B------:R-:W-:-:S02]  /*2c10*/  FSEL R14, R14, -0.00019574658654164522886, !P0 ;  /* 0xb94d41530e0e7808 */ /* 0x000fc40004000000 */
[----:B------:R-:W-:Y:S02]  /*2c20*/  FSEL R32, R32, 1, P0 ;  /* 0x3f80000020207808 */ /* 0x000fe40000000000 */
[----:B------:R-:W-:Y:S01]  /*2c30*/  FSEL R31, -R31, -0.4999999701976776123, P0 ;  /* 0xbeffffff1f1f7808 */ /* 0x000fe20000000100 */
[----:B------:R-:W-:Y:S01]  /*2c40*/  FFMA R8, R9, R14, R8 ;  /* 0x0000000e09087223 */ /* 0x000fe20000000008 */
[----:B------:R-:W-:Y:S01]  /*2c50*/  ISETP.NE.AND P0, PT, R23, 0xa, PT ;  /* 0x0000000a1700780c */ /* 0x000fe20003f05270 */
[C---:B------:R-:W-:Y:S02]  /*2c60*/  FFMA R11, R9.reuse, R32, RZ ;  /* 0x00000020090b7223 */ /* 0x040fe400000000ff */
[----:B------:R-:W-:-:S04]  /*2c70*/  FFMA R8, R9, R8, R31 ;  /* 0x0000000809087223 */ /* 0x000fc8000000001f */
[----:B------:R-:W-:-:S04]  /*2c80*/  FFMA R8, R11, R8, R32 ;  /* 0x000000080b087223 */ /* 0x000fc80000000020 */
[----:B------:R-:W-:-:S04]  /*2c90*/  @P1 FADD R8, RZ, -R8 ;  /* 0x80000008ff081221 */ /* 0x000fc80000000000 */
[----:B------:R-:W-:Y:S01]  /*2ca0*/  FFMA R29, R20, R8, R29 ;  /* 0x00000008141d7223 */ /* 0x000fe2000000001d */
[----:B------:R-:W-:Y:S06]  /*2cb0*/  @P0 BRA `(.L_x_44) ;  /* 0xffffffe800dc0947 */ /* 0x000fec000383ffff */
[----:B------:R-:W-:-:S04]  /*2cc0*/  FMUL R8, R29, R29 ;  /* 0x0000001d1d087220 */ /* 0x000fc80000400000 */
[----:B------:R-:W-:-:S04]  /*2cd0*/  FFMA R27, R27, R27, R8 ;  /* 0x0000001b1b1b7223 */ /* 0x000fc80000000008 */
[C---:B------:R-:W-:Y:S01]  /*2ce0*/  FADD R26, R27.reuse, R26 ;  /* 0x0000001a1b1a7221 */ /* 0x040fe20000000000 */
[C---:B------:R-:W-:Y:S02]  /*2cf0*/  FMNMX R13, R27.reuse, R13, !PT ;  /* 0x0000000d1b0d7209 */ /* 0x040fe40007800000 */
[----:B------:R-:W-:Y:S01]  /*2d00*/  FMNMX R28, R27, R28, PT ;  /* 0x0000001c1b1c7209 */ /* 0x000fe20003800000 */
[----:B------:R-:W-:Y:S06]  /*2d10*/  BRA.U UP0, `(.L_x_45) ;  /* 0xffffffe900a07547 */ /* 0x000fec000b83ffff */
[----:B------:R-:W-:Y:S02]  /*2d20*/  HFMA2 R8, -RZ, RZ, 3.29296875, 0 ;  /* 0x42960000ff087431 */ /* 0x000fe400000001ff */
[----:B------:R-:W-:Y:S01]  /*2d30*/  IMAD.MOV.U32 R23, RZ, RZ, 0x3c5a740e ;  /* 0x3c5a740eff177424 */ /* 0x000fe200078e00ff */
[----:B------:R-:W0:Y:S01]  /*2d40*/  FCHK P0, R26, 75 ;  /* 0x429600001a007902 */ /* 0x000e220000000000 */
[----:B------:R-:W-:Y:S02]  /*2d50*/  BSSY.RECONVERGENT B0, `(.L_x_46) ;  /* 0x000000b000007945 */ /* 0x000fe40003800200 */
[----:B------:R-:W-:-:S04]  /*2d60*/  FFMA R8, R23, -R8, 1 ;  /* 0x3f80000017087423 */ /* 0x000fc80000000808 */
[----:B------:R-:W-:-:S04]  /*2d70*/  FFMA R23, R8, R23, 0.013333333656191825867 ;  /* 0x3c5a740e08177423 */ /* 0x000fc80000000017 */
[----:B------:R-:W-:-:S04]  /*2d80*/  FFMA R8, R26, R23, RZ ;  /* 0x000000171a087223 */ /* 0x000fc800000000ff */
[----:B------:R-:W-:-:S04]  /*2d90*/  FFMA R9, R8, -75, R26 ;  /* 0xc296000008097823 */ /* 0x000fc8000000001a */
[----:B------:R-:W-:Y:S01]  /*2da0*/  FFMA R23, R23, R9, R8 ;  /* 0x0000000917177223 */ /* 0x000fe20000000008 */
[----:B0-----:R-:W-:Y:S06]  /*2db0*/  @!P0 BRA `(.L_x_47) ;  /* 0x0000000000108947 */ /* 0x001fec0003800000 */
[----:B------:R-:W-:Y:S02]  /*2dc0*/  MOV R9, 0x42960000 ;  /* 0x4296000000097802 */ /* 0x000fe40000000f00 */
[----:B------:R-:W-:-:S07]  /*2dd0*/  MOV R12, 0x2df0 ;  /* 0x00002df0000c7802 */ /* 0x000fce0000000f00 */
[----:B-----5:R-:W-:Y:S05]  /*2de0*/  CALL.REL.NOINC `($__internal_3_$__cuda_sm3x_div_rn_noftz_f32_slowpath) ;  /* 0x0000003800a47944 */ /* 0x020fea0003c00000 */
[----:B------:R-:W-:-:S07]  /*2df0*/  MOV R23, R8 ;  /* 0x0000000800177202 */ /* 0x000fce0000000f00 */
.L_x_47:
[----:B------:R-:W-:Y:S05]  /*2e00*/  BSYNC.RECONVERGENT B0 ;  /* 0x0000000000007941 */ /* 0x000fea0003800200 */
.L_x_46:
[----:B------:R-:W0:Y:S01]  /*2e10*/  MUFU.RCP R9, R28 ;  /* 0x0000001c00097308 */ /* 0x000e220000001000 */
[----:B------:R-:W-:Y:S01]  /*2e20*/  BSSY.RECONVERGENT B0, `(.L_x_48) ;  /* 0x000000d000007945 */ /* 0x000fe20003800200 */
[----:B------:R-:W-:-:S06]  /*2e30*/  FSETP.GT.AND P2, PT, R28, 9.9999999747524270788e-07, PT ;  /* 0x358637bd1c00780b */ /* 0x000fcc0003f44000 */
[----:B------:R-:W1:Y:S01]  /*2e40*/  FCHK P0, R13, R28 ;  /* 0x0000001c0d007302 */ /* 0x000e620000000000 */
[----:B0-----:R-:W-:-:S04]  /*2e50*/  FFMA R8, -R28, R9, 1 ;  /* 0x3f8000001c087423 */ /* 0x001fc80000000109 */
[----:B------:R-:W-:-:S04]  /*2e60*/  FFMA R8, R9, R8, R9 ;  /* 0x0000000809087223 */ /* 0x000fc80000000009 */
[----:B------:R-:W-:-:S04]  /*2e70*/  FFMA R9, R13, R8, RZ ;  /* 0x000000080d097223 */ /* 0x000fc800000000ff */
[----:B------:R-:W-:-:S04]  /*2e80*/  FFMA R10, -R28, R9, R13 ;  /* 0x000000091c0a7223 */ /* 0x000fc8000000010d */
[----:B------:R-:W-:Y:S01]  /*2e90*/  FFMA R8, R8, R10, R9 ;  /* 0x0000000a08087223 */ /* 0x000fe20000000009 */
[----:B-1----:R-:W-:Y:S06]  /*2ea0*/  @!P0 BRA `(.L_x_49) ;  /* 0x0000000000108947 */ /* 0x002fec0003800000 */
[----:B------:R-:W-:Y:S02]  /*2eb0*/  MOV R26, R13 ;  /* 0x0000000d001a7202 */ /* 0x000fe40000000f00 */
[----:B------:R-:W-:Y:S02]  /*2ec0*/  MOV R9, R28 ;  /* 0x0000001c00097202 */ /* 0x000fe40000000f00 */
[----:B------:R-:W-:-:S07]  /*2ed0*/  MOV R12, 0x2ef0 ;  /* 0x00002ef0000c7802 */ /* 0x000fce0000000f00 */
[----:B-----5:R-:W-:Y:S05]  /*2ee0*/  CALL.REL.NOINC `($__internal_3_$__cuda_sm3x_div_rn_noftz_f32_slowpath) ;  /* 0x0000003800647944 */ /* 0x020fea0003c00000 */
.L_x_49:
[----:B------:R-:W-:Y:S05]  /*2ef0*/  BSYNC.RECONVERGENT B0 ;  /* 0x0000000000007941 */ /* 0x000fea0003800200 */
.L_x_48:
[----:B------:R-:W0:Y:S01]  /*2f00*/  S2UR UR5, SR_CgaCtaId ;  /* 0x00000000000579c3 */ /* 0x000e220000008800 */
[----:B------:R-:W-:Y:S01]  /*2f10*/  UMOV UR4, 0x400 ;  /* 0x0000040000047882 */ /* 0x000fe20000000000 */
[----:B------:R-:W-:Y:S01]  /*2f20*/  HFMA2 R11, -RZ, RZ, 2.4375, 0 ;  /* 0x40e00000ff0b7431 */ /* 0x000fe200000001ff */
[----:B------:R-:W-:-:S04]  /*2f30*/  FSEL R20, R8, 10, P2 ;  /* 0x4120000008147808 */ /* 0x000fc80001000000 */
[----:B-----5:R-:W-:-:S04]  /*2f40*/  FFMA R11, R22, R11, 9.9999999747524270788e-07 ;  /* 0x358637bd160b7423 */ /* 0x020fc8000000000b */
[----:B------:R-:W1:Y:S01]  /*2f50*/  MUFU.RCP R10, R11 ;  /* 0x0000000b000a7308 */ /* 0x000e620000001000 */
[----:B0-----:R-:W-:-:S09]  /*2f60*/  ULEA UR4, UR5, UR4, 0x18 ;  /* 0x0000000405047291 */ /* 0x001fd2000f8ec0ff */
[----:B------:R-:W-:Y:S01]  /*2f70*/  LDS R26, [UR4+0x38c] ;  /* 0x00038c04ff1a7984 */ /* 0x000fe20008000800 */
[----:B-1----:R-:W-:-:S03]  /*2f80*/  FFMA R13, -R11, R10, 1 ;  /* 0x3f8000000b0d7423 */ /* 0x002fc6000000010a */
[----:B------:R-:W0:Y:S01]  /*2f90*/  LDS R9, [UR4+0x374] ;  /* 0x00037404ff097984 */ /* 0x000e220008000800 */
[----:B------:R-:W-:Y:S01]  /*2fa0*/  FFMA R13, R10, R13, R10 ;  /* 0x0000000d0a0d7223 */ /* 0x000fe2000000000a */
[----:B0-----:R-:W-:-:S04]  /*2fb0*/  FADD R26, R26, -R9 ;  /* 0x800000091a1a7221 */ /* 0x001fc80000000000 */
[----:B------:R-:W0:Y:S01]  /*2fc0*/  FCHK P0, R26, R11 ;  /* 0x0000000b1a007302 */ /* 0x000e220000000000 */
[----:B------:R-:W-:-:S04]  /*2fd0*/  FFMA R22, R26, R13, RZ ;  /* 0x0000000d1a167223 */ /* 0x000fc800000000ff */
[----:B------:R-:W-:-:S04]  /*2fe0*/  FFMA R9, -R11, R22, R26 ;  /* 0x000000160b097223 */ /* 0x000fc8000000011a */
[----:B------:R-:W-:Y:S01]  /*2ff0*/  FFMA R22, R13, R9, R22 ;  /* 0x000000090d167223 */ /* 0x000fe20000000016 */
[----:B0-----:R-:W-:Y:S06]  /*3000*/  @!P0 BRA `(.L_x_50) ;  /* 0x0000000000108947 */ /* 0x001fec0003800000 */
[----:B------:R-:W-:Y:S02]  /*3010*/  MOV R9, R11 ;  /* 0x0000000b00097202 */ /* 0x000fe40000000f00 */
[----:B------:R-:W-:-:S07]  /*3020*/  MOV R12, 0x3040 ;  /* 0x00003040000c7802 */ /* 0x000fce0000000f00 */
[----:B------:R-:W-:Y:S05]  /*3030*/  CALL.REL.NOINC `($__internal_3_$__cuda_sm3x_div_rn_noftz_f32_slowpath) ;  /* 0x0000003800107944 */ /* 0x000fea0003c00000 */
[----:B------:R-:W-:-:S07]  /*3040*/  IMAD.MOV.U32 R22, RZ, RZ, R8 ;  /* 0x000000ffff167224 */ /* 0x000fce00078e0008 */
.L_x_50:
[----:B------:R-:W-:Y:S01]  /*3050*/  MOV R21, 0x4e6e6b28 ;  /* 0x4e6e6b2800157802 */ /* 0x000fe20000000f00 */
[----:B------:R-:W-:-:S06]  /*3060*/  UMOV UR4, URZ ;  /* 0x000000ff00047c82 */ /* 0x000fcc0008000000 */
.L_x_55:
[----:B------:R-:W0:Y:S01]  /*3070*/  S2UR UR6, SR_CgaCtaId ;  /* 0x00000000000679c3 */ /* 0x000e220000008800 */
[----:B------:R-:W-:Y:S01]  /*3080*/  UMOV UR8, UR4 ;  /* 0x0000000400087c82 */ /* 0x000fe20008000000 */
[----:B------:R-:W-:Y:S01]  /*3090*/  HFMA2 R26, -RZ, RZ, 0, 0 ;  /* 0x00000000ff1a7431 */ /* 0x000fe200000001ff */
[----:B------:R-:W-:Y:S01]  /*30a0*/  UIADD3 UR4, UPT, UPT, UR4, 0x1, URZ ;  /* 0x0000000104047890 */ /* 0x000fe2000fffe0ff */
[----:B------:R-:W-:-:S03]  /*30b0*/  UMOV UR5, 0x400 ;  /* 0x0000040000057882 */ /* 0x000fc60000000000 */
[----:B------:R-:W-:Y:S02]  /*30c0*/  UISETP.NE.AND UP1, UPT, UR4, 0xa, UPT ;  /* 0x0000000a0400788c */ /* 0x000fe4000bf25270 */
[----:B0-----:R-:W-:-:S03]  /*30d0*/  ULEA UR9, UR6, UR5, 0x18 ;  /* 0x0000000506097291 */ /* 0x001fc6000f8ec0ff */
[----:B------:R-:W-:-:S09]  /*30e0*/  UMOV UR5, URZ ;  /* 0x000000ff00057c82 */ /* 0x000fd20008000000 */
.L_x_51:
[----:B------:R-:W-:Y:S02]  /*30f0*/  ULEA UR7, UR5, UR9, 0x2 ;  /* 0x0000000905077291 */ /* 0x000fe4000f8e10ff */
[----:B------:R-:W-:Y:S02]  /*3100*/  UIMAD UR6, UR8, 0x88, UR5 ;  /* 0x00000088080678a4 */ /* 0x000fe4000f8e0205 */
[----:B------:R-:W-:Y:S02]  /*3110*/  UIADD3 UR5, UPT, UPT, UR5, 0x8, URZ ;  /* 0x0000000805057890 */ /* 0x000fe4000fffe0ff */
[----:B------:R-:W-:Y:S02]  /*3120*/  USHF.L.U32 UR6, UR6, 0x2, URZ ;  /* 0x0000000206067899 */ /* 0x000fe400080006ff */
[----:B------:R-:W-:Y:S01]  /*3130*/  UISETP.NE.AND UP0, UPT, UR5, 0x88, UPT ;  /* 0x000000880500788c */ /* 0x000fe2000bf05270 */
[----:B------:R-:W0:Y:S04]  /*3140*/  LDS.128 R8, [UR7] ;  /* 0x00000007ff087984 */ /* 0x000e280008000c00 */
[----:B------:R-:W1:Y:S05]  /*3150*/  LDS.128 R12, [UR7+0x10] ;  /* 0x00001007ff0c7984 */ /* 0x000e6a0008000c00 */
[----:B------:R-:W0:Y:S01]  /*3160*/  LDCU.64 UR12, c[0x3][UR6] ;  /* 0x00c00000060c77ac */ /* 0x000e220008000a00 */
[----:B------:R-:W2:Y:S01]  /*3170*/  LDCU.64 UR14, c[0x3][UR6+0x8] ;  /* 0x00c00100060e77ac */ /* 0x000ea20008000a00 */
[----:B------:R-:W1:Y:S01]  /*3180*/  LDCU.64 UR16, c[0x3][UR6+0x10] ;  /* 0x00c00200061077ac */ /* 0x000e620008000a00 */
[----:B------:R-:W3:Y:S01]  /*3190*/  LDCU.64 UR6, c[0x3][UR6+0x18] ;  /* 0x00c00300060677ac */ /* 0x000ee20008000a00 */
[----:B0-----:R-:W-:Y:S01]  /*31a0*/  FADD R27, R8, -UR12 ;  /* 0x8000000c081b7e21 */ /* 0x001fe20008000000 */
[----:B------:R-:W-:Y:S01]  /*31b0*/  FADD R9, R9, -UR13 ;  /* 0x8000000d09097e21 */ /* 0x000fe20008000000 */
[----:B--2---:R-:W-:-:S02]  /*31c0*/  FADD R11, R11, -UR15 ;  /* 0x8000000f0b0b7e21 */ /* 0x004fc40008000000 */
[----:B------:R-:W-:Y:S01]  /*31d0*/  FFMA R26, R27, R27, R26 ;  /* 0x0000001b1b1a7223 */ /* 0x000fe2000000001a */
[----:B-1----:R-:W-:Y:S01]  /*31e0*/  FADD R13, R13, -UR17 ;  /* 0x800000110d0d7e21 */ /* 0x002fe20008000000 */
[----:B---3--:R-:W-:Y:S02]  /*31f0*/  FADD R15, R15, -UR7 ;  /* 0x800000070f0f7e21 */ /* 0x008fe40008000000 */
[----:B------:R-:W-:Y:S01]  /*3200*/  FFMA R26, R9, R9, R26 ;  /* 0x00000009091a7223 */ /* 0x000fe2000000001a */
[----:B------:R-:W-:-:S04]  /*3210*/  FADD R9, R10, -UR14 ;  /* 0x8000000e0a097e21 */ /* 0x000fc80008000000 */
[----:B------:R-:W-:Y:S01]  /*3220*/  FFMA R26, R9, R9, R26 ;  /* 0x00000009091a7223 */ /* 0x000fe2000000001a */
[----:B------:R-:W-:-:S03]  /*3230*/  FADD R9, R12, -UR16 ;  /* 0x800000100c097e21 */ /* 0x000fc60008000000 */
[----:B------:R-:W-:-:S04]  /*3240*/  FFMA R26, R11, R11, R26 ;  /* 0x0000000b0b1a7223 */ /* 0x000fc8000000001a */
[----:B------:R-:W-:Y:S01]  /*3250*/  FFMA R26, R9, R9, R26 ;  /* 0x00000009091a7223 */ /* 0x000fe2000000001a */
[----:B------:R-:W-:-:S03]  /*3260*/  FADD R9, R14, -UR6 ;  /* 0x800000060e097e21 */ /* 0x000fc60008000000 */
[----:B------:R-:W-:-:S04]  /*3270*/  FFMA R26, R13, R13, R26 ;  /* 0x0000000d0d1a7223 */ /* 0x000fc8000000001a */
[----:B------:R-:W-:-:S04]  /*3280*/  FFMA R26, R9, R9, R26 ;  /* 0x00000009091a7223 */ /* 0x000fc8000000001a */
[----:B------:R-:W-:Y:S01]  /*3290*/  FFMA R26, R15, R15, R26 ;  /* 0x0000000f0f1a7223 */ /* 0x000fe2000000001a */
[----:B------:R-:W-:Y:S06]  /*32a0*/  BRA.U UP0, `(.L_x_51) ;  /* 0xfffffffd00907547 */ /* 0x000fec000b83ffff */
[----:B------:R-:W-:Y:S01]  /*32b0*/  IADD3 R8, PT, PT, R26, -0xd000000, RZ ;  /* 0xf30000001a087810 */ /* 0x000fe20007ffe0ff */
[----:B------:R0:W1:Y:S03]  /*32c0*/  MUFU.RSQ R11, R26 ;  /* 0x0000001a000b7308 */ /* 0x0000660000001400 */
[----:B------:R-:W-:-:S13]  /*32d0*/  ISETP.GT.U32.AND P0, PT, R8, 0x727fffff, PT ;  /* 0x727fffff0800780c */ /* 0x000fda0003f04070 */
[----:B0-----:R-:W-:Y:S05]  /*32e0*/  @!P0 BRA `(.L_x_52) ;  /* 0x0000000000188947 */ /* 0x001fea0003800000 */
[----:B------:R-:W-:Y:S01]  /*32f0*/  BSSY.RECONVERGENT B0, `(.L_x_53) ;  /* 0x0000004000007945 */ /* 0x000fe20003800200 */
[----:B------:R-:W-:Y:S02]  /*3300*/  MOV R8, R26 ;  /* 0x0000001a00087202 */ /* 0x000fe40000000f00 */
[----:B------:R-:W-:-:S07]  /*3310*/  MOV R10, 0x3330 ;  /* 0x00003330000a7802 */ /* 0x000fce0000000f00 */
[----:B-1----:R-:W-:Y:S05]  /*3320*/  CALL.REL.NOINC `($__internal_2_$__cuda_sm20_sqrt_rn_f32_slowpath) ;  /* 0x0000003400007944 */ /* 0x002fea0003c00000 */
[----:B------:R-:W-:Y:S05]  /*3330*/  BSYNC.RECONVERGENT B0 ;  /* 0x0000000000007941 */ /* 0x000fea0003800200 */
.L_x_53:
[----:B------:R-:W-:Y:S05]  /*3340*/  BRA `(.L_x_54) ;  /* 0x0000000000107947 */ /* 0x000fea0003800000 */
.L_x_52:
[----:B-1----:R-:W-:Y:S01]  /*3350*/  FMUL.FTZ R9, R26, R11 ;  /* 0x0000000b1a097220 */ /* 0x002fe20000410000 */
[----:B------:R-:W-:-:S03]  /*3360*/  FMUL.FTZ R34, R11, 0.5 ;  /* 0x3f0000000b227820 */ /* 0x000fc60000410000 */
[----:B------:R-:W-:-:S04]  /*3370*/  FFMA R26, -R9, R9, R26 ;  /* 0x00000009091a7223 */ /* 0x000fc8000000011a */
[----:B------:R-:W-:-:S07]  /*3380*/  FFMA R34, R26, R34, R9 ;  /* 0x000000221a227223 */ /* 0x000fce0000000009 */
.L_x_54:
[----:B------:R-:W-:Y:S01]  /*3390*/  FMNMX R21, R34, R21, PT ;  /* 0x0000001522157209 */ /* 0x000fe20003800000 */
[----:B------:R-:W-:Y:S06]  /*33a0*/  BRA.U UP1, `(.L_x_55) ;  /* 0xfffffffd01307547 */ /* 0x000fec000b83ffff */
[----:B------:R-:W0:Y:S01]  /*33b0*/  S2UR UR5, SR_CgaCtaId ;  /* 0x00000000000579c3 */ /* 0x000e220000008800 */
[----:B------:R-:W-:Y:S01]  /*33c0*/  UMOV UR4, 0x400 ;  /* 0x0000040000047882 */ /* 0x000fe20000000000 */
[----:B------:R-:W-:Y:S01]  /*33d0*/  HFMA2 R27, -RZ, RZ, 0, 0 ;  /* 0x00000000ff1b7431 */ /* 0x000fe200000001ff */
[----:B0-----:R-:W-:-:S09]  /*33e0*/  ULEA UR4, UR5, UR4, 0x18 ;  /* 0x0000000405047291 */ /* 0x001fd2000f8ec0ff */
[----:B------:R-:W0:Y:S01]  /*33f0*/  LDS R8, [UR4+0x2dc] ;  /* 0x0002dc04ff087984 */ /* 0x000e220008000800 */
[----:B------:R-:W-:Y:S01]  /*3400*/  UMOV UR4, URZ ;  /* 0x000000ff00047c82 */ /* 0x000fe20008000000 */
[----:B0-----:R-:W-:-:S04]  /*3410*/  FADD R8, -R8, 1 ;  /* 0x3f80000008087421 */ /* 0x001fc80000000100 */
[----:B------:R-:W-:-:S04]  /*3420*/  FMUL R33, R8, 3.141590118408203125 ;  /* 0x40490fd008217820 */ /* 0x000fc80000400000 */
[C---:B------:R-:W-:Y:S01]  /*3430*/  FMUL R8, R33.reuse, 0.63661974668502807617 ;  /* 0x3f22f98321087820 */ /* 0x040fe20000400000 */
[----:B------:R-:W-:Y:S02]  /*3440*/  SHF.R.U32.HI R31, RZ, 0x17, R33 ;  /* 0x00000017ff1f7819 */ /* 0x000fe40000011621 */
[----:B------:R-:W-:Y:S02]  /*3450*/  FSETP.GE.AND P0, PT, |R33|, 105615, PT ;  /* 0x47ce47802100780b */ /* 0x000fe40003f06200 */
[----:B------:R-:W-:Y:S01]  /*3460*/  LOP3.LUT R10, R31, 0xe0, RZ, 0xc0, !PT ;  /* 0x000000e01f0a7812 */ /* 0x000fe200078ec0ff */
[----:B------:R-:W0:Y:S01]  /*3470*/  F2I.NTZ R8, R8 ;  /* 0x0000000800087305 */ /* 0x000e220000203100 */
[----:B------:R-:W-:Y:S02]  /*3480*/  SHF.L.U32 R32, R33, 0x8, RZ ;  /* 0x0000000821207819 */ /* 0x000fe400000006ff */
[----:B------:R-:W-:Y:S02]  /*3490*/  IADD3 R10, PT, PT, R10, -0x80, RZ ;  /* 0xffffff800a0a7810 */ /* 0x000fe40007ffe0ff */
[----:B------:R-:W-:-:S02]  /*34a0*/  LOP3.LUT R31, R31, 0x1f, RZ, 0xc0, !PT ;  /* 0x0000001f1f1f7812 */ /* 0x000fc400078ec0ff */
[----:B------:R-:W-:Y:S02]  /*34b0*/  SHF.R.U32.HI R26, RZ, 0x5, R10 ;  /* 0x00000005ff1a7819 */ /* 0x000fe4000001160a */
[----:B------:R-:W-:Y:S02]  /*34c0*/  FSETP.EQ.OR P3, PT, |R33|, +INF , !P0 ;  /* 0x7f8000002100780b */ /* 0x000fe40004762600 */
[----:B------:R-:W-:Y:S01]  /*34d0*/  LOP3.LUT R32, R32, 0x80000000, RZ, 0xfc, !PT ;  /* 0x8000000020207812 */ /* 0x000fe200078efcff */
[----:B------:R-:W-:Y:S01]  /*34e0*/  IMAD R26, R26, -0x4, R1 ;  /* 0xfffffffc1a1a7824 */ /* 0x000fe200078e0201 */
[----:B------:R-:W-:Y:S02]  /*34f0*/  IADD3 R30, PT, PT, -R31, 0x20, RZ ;  /* 0x000000201f1e7810 */ /* 0x000fe40007ffe1ff */
[----:B0-----:R-:W-:Y:S02]  /*3500*/  I2FP.F32.S32 R28, R8 ;  /* 0x00000008001c7245 */ /* 0x001fe40000201400 */
[----:B------:R-:W-:-:S03]  /*3510*/  SEL R29, R8, RZ, !P0 ;  /* 0x000000ff081d7207 */ /* 0x000fc60004000000 */
[----:B------:R-:W-:-:S04]  /*3520*/  FFMA R9, R28, -1.5707962512969970703, R33 ;  /* 0xbfc90fda1c097823 */ /* 0x000fc80000000021 */
[----:B------:R-:W-:-:S04]  /*3530*/  FFMA R9, R28, -7.5497894158615963534e-08, R9 ;  /* 0xb3a221681c097823 */ /* 0x000fc80000000009 */
[----:B------:R-:W-:Y:S01]  /*3540*/  FFMA R28, R28, -5.3903029534742383927e-15, R9 ;  /* 0xa7c234c51c1c7823 */ /* 0x000fe20000000009 */
[----:B------:R-:W-:-:S07]  /*3550*/  @P0 FMUL R28, RZ, R33 ;  /* 0x00000021ff1c0220 */ /* 0x000fce0000400000 */
.L_x_62:
[----:B------:R-:W0:Y:S01]  /*3560*/  S2UR UR6, SR_CgaCtaId ;  /* 0x00000000000679c3 */ /* 0x000e220000008800 */
[----:B------:R-:W-:Y:S01]  /*3570*/  UMOV UR5, 0x400 ;  /* 0x0000040000057882 */ /* 0x000fe20000000000 */
[----:B------:R-:W-:Y:S01]  /*3580*/  IMAD.MOV.U32 R34, RZ, RZ, RZ ;  /* 0x000000ffff227224 */ /* 0x000fe200078e00ff */
[----:B0-----:R-:W-:-:S03]  /*3590*/  ULEA UR8, UR6, UR5, 0x18 ;  /* 0x0000000506087291 */ /* 0x001fc6000f8ec0ff */
[----:B------:R-:W-:-:S09]  /*35a0*/  UMOV UR5, URZ ;  /* 0x000000ff00057c82 */ /* 0x000fd20008000000 */
.L_x_56:
        /* <DEDUP_REMOVED lines=28> */
[----:B------:R-:W-:Y:S01]  /*3770*/  FSETP.NEU.AND P0, PT, R34, 1, PT ;  /* 0x3f8000002200780b */ /* 0x000fe20003f0d000 */
[----:B------:R-:W-:-:S12]  /*3780*/  HFMA2 R8, -RZ, RZ, 1.875, 0 ;  /* 0x3f800000ff087431 */ /* 0x000fd800000001ff */
        /* <DEDUP_REMOVED lines=10> */
[C---:B------:R-:W-:Y:S02]  /*3830*/  FSETP.GEU.AND P0, PT, |R34|.reuse, 1.175494350822287508e-38, PT ;  /* 0x008000002200780b */ /* 0x040fe40003f0e200 */
        /* <DEDUP_REMOVED lines=14> */
[----:B------:R-:W-:-:S03]  /*3920*/  FMUL R11, R9, R9 ;  /* 0x00000009090b7220 */ /* 0x000fc60000400000 */
[----:B------:R-:W-:-:S04]  /*3930*/  FADD R13, R13, R13 ;  /* 0x0000000d0d0d7221 */ /* 0x000fc80000000000 */
[----:B------:R-:W-:Y:S01]  /*3940*/  FFMA R13, R14, -R9, R13 ;  /* 0x800000090e0d7223 */ /* 0x000fe2000000000d */
[----:B------:R-:W-:-:S03]  /*3950*/  MOV R14, 0x3a2c32e4 ;  /* 0x3a2c32e4000e7802 */ /* 0x000fc60000000f00 */
[----:B------:R-:W-:Y:S01]  /*3960*/  FMUL R10, R8, R13 ;  /* 0x0000000d080a7220 */ /* 0x000fe20000400000 */
[----:B------:R-:W-:Y:S01]  /*3970*/  FFMA R8, R9, 1.4426950216293334961, R12 ;  /* 0x3fb8aa3b09087823 */ /* 0x000fe2000000000c */
[----:B------:R-:W-:-:S03]  /*3980*/  FFMA R14, R11, R14, 0.0032181653659790754318 ;  /* 0x3b52e7db0b0e7423 */ /* 0x000fc6000000000e */
[----:B------:R-:W-:Y:S01]  /*3990*/  FADD R12, R12, -R8 ;  /* 0x800000080c0c7221 */ /* 0x000fe20000000000 */
[----:B------:R-:W-:-:S03]  /*39a0*/  FFMA R14, R11, R14, 0.018033718690276145935 ;  /* 0x3c93bb730b0e7423 */ /* 0x000fc6000000000e */
[----:B------:R-:W-:Y:S01]  /*39b0*/  FFMA R13, R9, 1.4426950216293334961, R12 ;  /* 0x3fb8aa3b090d7823 */ /* 0x000fe2000000000c */
[----:B------:R-:W-:-:S03]  /*39c0*/  FFMA R14, R11, R14, 0.12022458761930465698 ;  /* 0x3df6384f0b0e7423 */ /* 0x000fc6000000000e */
[----:B------:R-:W-:Y:S01]  /*39d0*/  FFMA R12, R10, 1.4426950216293334961, R13 ;  /* 0x3fb8aa3b0a0c7823 */ /* 0x000fe2000000000d */
[----:B------:R-:W-:Y:S01]  /*39e0*/  FMUL R14, R11, R14 ;  /* 0x0000000e0b0e7220 */ /* 0x000fe20000400000 */
[----:B------:R-:W-:Y:S02]  /*39f0*/  HFMA2 R13, -RZ, RZ, 0.64013671875, -15.109375 ;  /* 0x391fcb8eff0d7431 */ /* 0x000fe400000001ff */
[----:B------:R-:W-:Y:S01]  /*3a00*/  FFMA R12, R9, 1.9251366722983220825e-08, R12 ;  /* 0x32a55e34090c7823 */ /* 0x000fe2000000000c */
        /* <DEDUP_REMOVED lines=9> */
[----:B------:R-:W-:-:S03]  /*3aa0*/  FSETP.GT.AND P1, PT, |R9|, 152, PT ;  /* 0x431800000900780b */ /* 0x000fc60003f24200 */
[----:B------:R-:W-:Y:S01]  /*3ab0*/  FFMA R11, R11, 0.75, R12 ;  /* 0x3f4000000b0b7823 */ /* 0x000fe2000000000c */
[----:B0-----:R-:W-:Y:S01]  /*3ac0*/  FADD R8, R9, -R10 ;  /* 0x8000000a09087221 */ /* 0x001fe20000000000 */
[----:B------:R-:W-:-:S03]  /*3ad0*/  FSETP.GT.AND P0, PT, R10, RZ, PT ;  /* 0x000000ff0a00720b */ /* 0x000fc60003f04000 */
[----:B------:R-:W-:Y:S01]  /*3ae0*/  FADD R8, R8, R11 ;  /* 0x0000000b08087221 */ /* 0x000fe20000000000 */
[----:B------:R-:W-:Y:S02]  /*3af0*/  SEL R10, RZ, 0x83000000, P0 ;  /* 0x83000000ff0a7807 */ /* 0x000fe40000000000 */
[----:B------:R-:W-:Y:S01]  /*3b00*/  FSETP.GEU.AND P0, PT, R9, RZ, PT ;  /* 0x000000ff0900720b */ /* 0x000fe20003f0e000 */
[----:B------:R-:W-:Y:S01]  /*3b10*/  FFMA R11, R8, R13, 0.0013391353422775864601 ;  /* 0x3aaf85ed080b7423 */ /* 0x000fe2000000000d */
[----:B------:R-:W-:-:S03]  /*3b20*/  IADD3 R12, PT, PT, R10, 0x7f000000, RZ ;  /* 0x7f0000000a0c7810 */ /* 0x000fc60007ffe0ff */
[C---:B------:R-:W-:Y:S02]  /*3b30*/  FFMA R13, R8.reuse, R11, 0.0096188392490148544312 ;  /* 0x3c1d9856080d7423 */ /* 0x040fe4000000000b */
[----:B------:R-:W0:Y:S02]  /*3b40*/  F2I.NTZ R11, R9 ;  /* 0x00000009000b7305 */ /* 0x000e240000203100 */
[----:B------:R-:W-:-:S04]  /*3b50*/  FFMA R13, R8, R13, 0.055503588169813156128 ;  /* 0x3d6357bb080d7423 */ /* 0x000fc8000000000d */
[----:B------:R-:W-:-:S04]  /*3b60*/  FFMA R13, R8, R13, 0.24022644758224487305 ;  /* 0x3e75fdec080d7423 */ /* 0x000fc8000000000d */
[----:B------:R-:W-:-:S04]  /*3b70*/  FFMA R13, R8, R13, 0.69314718246459960938 ;  /* 0x3f317218080d7423 */ /* 0x000fc8000000000d */
[----:B------:R-:W-:Y:S01]  /*3b80*/  FFMA R13, R8, R13, 1 ;  /* 0x3f800000080d7423 */ /* 0x000fe2000000000d */
[----:B0-----:R-:W-:Y:S02]  /*3b90*/  LEA R11, R11, -R10, 0x17 ;  /* 0x8000000a0b0b7211 */ /* 0x001fe400078eb8ff */
[----:B------:R-:W-:Y:S01]  /*3ba0*/  FSEL R8, RZ, +INF , !P0 ;  /* 0x7f800000ff087808 */ /* 0x000fe20004000000 */
[----:B------:R-:W-:-:S04]  /*3bb0*/  FMUL R12, R12, R13 ;  /* 0x0000000d0c0c7220 */ /* 0x000fc80000400000 */
[----:B------:R-:W-:Y:S01]  /*3bc0*/  @!P1 FMUL R8, R11, R12 ;  /* 0x0000000c0b089220 */ /* 0x000fe20000400000 */
[----:B------:R-:W-:-:S07]  /*3bd0*/  @!P2 IMAD.MOV.U32 R8, RZ, RZ, 0x7fffffff ;  /* 0x7fffffffff08a424 */ /* 0x000fce00078e00ff */
.L_x_57:
[----:B------:R-:W-:-:S05]  /*3be0*/  FADD R11, R8, 1 ;  /* 0x3f800000080b7421 */ /* 0x000fca0000000000 */
[----:B------:R-:W-:-:S04]  /*3bf0*/  IADD3 R8, PT, PT, R11, 0x1800000, RZ ;  /* 0x018000000b087810 */ /* 0x000fc80007ffe0ff */
[----:B------:R-:W-:-:S04]  /*3c00*/  LOP3.LUT R8, R8, 0x7f800000, RZ, 0xc0, !PT ;  /* 0x7f80000008087812 */ /* 0x000fc800078ec0ff */
[----:B------:R-:W-:-:S13]  /*3c10*/  ISETP.GT.U32.AND P0, PT, R8, 0x1ffffff, PT ;  /* 0x01ffffff0800780c */ /* 0x000fda0003f04070 */
[----:B------:R-:W-:Y:S05]  /*3c20*/  @P0 BRA `(.L_x_58) ;  /* 0x00000000000c0947 */ /* 0x000fea0003800000 */
[----:B------:R-:W-:-:S07]  /*3c30*/  MOV R14, 0x3c50 ;  /* 0x00003c50000e7802 */ /* 0x000fce0000000f00 */
[----:B------:R-:W-:Y:S05]  /*3c40*/  CALL.REL.NOINC `($__internal_1_$__cuda_sm20_rcp_rn_f32_slowpath) ;  /* 0x0000002400ec7944 */ /* 0x000fea0003c00000 */
[----:B------:R-:W-:Y:S05]  /*3c50*/  BRA `(.L_x_59) ;  /* 0x0000000000107947 */ /* 0x000fea0003800000 */
.L_x_58:
[----:B------:R-:W0:Y:S02]  /*3c60*/  MUFU.RCP R34, R11 ;  /* 0x0000000b00227308 */ /* 0x000e240000001000 */
[----:B0-----:R-:W-:-:S04]  /*3c70*/  FFMA R8, R11, R34, -1 ;  /* 0xbf8000000b087423 */ /* 0x001fc80000000022 */
[----:B------:R-:W-:-:S04]  /*3c80*/  FADD.FTZ R9, -R8, -RZ ;  /* 0x800000ff08097221 */ /* 0x000fc80000010100 */
[----:B------:R-:W-:-:S07]  /*3c90*/  FFMA R34, R34, R9, R34 ;  /* 0x0000000922227223 */ /* 0x000fce0000000022 */
.L_x_59:
[----:B------:R-:W0:Y:S01]  /*3ca0*/  S2UR UR6, SR_CgaCtaId ;  /* 0x00000000000679c3 */ /* 0x000e220000008800 */
[----:B------:R-:W-:Y:S01]  /*3cb0*/  UMOV UR5, 0x400 ;  /* 0x0000040000057882 */ /* 0x000fe20000000000 */
[----:B------:R-:W-:Y:S01]  /*3cc0*/  MOV R14, R29 ;  /* 0x0000001d000e7202 */ /* 0x000fe20000000f00 */
[----:B------:R-:W-:Y:S01]  /*3cd0*/  UIADD3 UR5, UPT, UPT, UR5, 0x220, URZ ;  /* 0x0000022005057890 */ /* 0x000fe2000fffe0ff */
[----:B------:R-:W-:-:S03]  /*3ce0*/  MOV R13, R28 ;  /* 0x0000001c000d7202 */ /* 0x000fc60000000f00 */
[----:B0-----:R-:W-:-:S04]  /*3cf0*/  ULEA UR9, UR6, UR5, 0x18 ;  /* 0x0000000506097291 */ /* 0x001fc8000f8ec0ff */
[----:B------:R-:W-:-:S09]  /*3d00*/  ULEA UR5, UR4, UR9, 0x2 ;  /* 0x0000000904057291 */ /* 0x000fd2000f8e10ff */
[----:B------:R-:W0:Y:S02]  /*3d10*/  LDS R9, [UR5] ;  /* 0x00000005ff097984 */ /* 0x000e240008000800 */
[----:B0-----:R-:W-:Y:S01]  /*3d20*/  FMUL R12, R9, R34 ;  /* 0x00000022090c7220 */ /* 0x001fe20000400000 */
[----:B------:R-:W-:Y:S06]  /*3d30*/  @P3 BRA `(.L_x_60) ;  /* 0x0000000000a43947 */ /* 0x000fec0003800000 */
[----:B------:R-:W-:Y:S01]  /*3d40*/  HFMA2 R13, -RZ, RZ, 0, 0 ;  /* 0x00000000ff0d7431 */ /* 0x000fe200000001ff */
[----:B------:R-:W-:-:S07]  /*3d50*/  CS2R R14, SRZ ;  /* 0x00000000000e7805 */ /* 0x000fce000001ff00 */
.L_x_61:
        /* <DEDUP_REMOVED lines=8> */
[----:B------:R-:W-:Y:S01]  /*3de0*/  IADD3.X R13, PT, PT, R9, R15, RZ, P1, !PT ;  /* 0x0000000f090d7210 */ /* 0x000fe20000ffe4ff */
[----:B------:R0:W-:Y:S04]  /*3df0*/  STL [R34], R35 ;  /* 0x0000002322007387 */ /* 0x0001e80000100800 */
[----:B------:R-:W-:Y:S05]  /*3e00*/  @P0 BRA `(.L_x_61) ;  /* 0xfffffffc00d40947 */ /* 0x000fea000383ffff */
[----:B------:R-:W-:Y:S01]  /*3e10*/  ISETP.NE.AND P0, PT, R31, RZ, PT ;  /* 0x000000ff1f00720c */ /* 0x000fe20003f05270 */
[----:B------:R1:W-:Y:S04]  /*3e20*/  STL [R1+0x18], R13 ;  /* 0x0000180d01007387 */ /* 0x0003e80000100800 */
[----:B------:R-:W2:Y:S04]  /*3e30*/  LDL R14, [R26+0x18] ;  /* 0x000018001a0e7983 */ /* 0x000ea80000100800 */
[----:B------:R-:W3:Y:S04]  /*3e40*/  LDL R9, [R26+0x14] ;  /* 0x000014001a097983 */ /* 0x000ee80000100800 */
[----:B------:R-:W4:Y:S01]  /*3e50*/  @P0 LDL R15, [R26+0x10] ;  /* 0x000010001a0f0983 */ /* 0x000f220000100800 */
[----:B------:R-:W-:Y:S01]  /*3e60*/  UMOV UR6, 0x54442d19 ;  /* 0x54442d1900067882 */ /* 0x000fe20000000000 */
[----:B------:R-:W-:Y:S01]  /*3e70*/  UMOV UR7, 0x3bf921fb ;  /* 0x3bf921fb00077882 */ /* 0x000fe20000000000 */
[----:B--2---:R-:W-:-:S02]  /*3e80*/  @P0 SHF.L.U32 R8, R14, R31, RZ ;  /* 0x0000001f0e080219 */ /* 0x004fc400000006ff */
[-C--:B---3--:R-:W-:Y:S02]  /*3e90*/  @P0 SHF.R.U32.HI R11, RZ, R30.reuse, R9 ;  /* 0x0000001eff0b0219 */ /* 0x088fe40000011609 */
[----:B------:R-:W-:Y:S02]  /*3ea0*/  @P0 SHF.L.U32 R10, R9, R31, RZ ;  /* 0x0000001f090a0219 */ /* 0x000fe400000006ff */
[----:B----4-:R-:W-:Y:S01]  /*3eb0*/  @P0 SHF.R.U32.HI R15, RZ, R30, R15 ;  /* 0x0000001eff0f0219 */ /* 0x010fe2000001160f */
[----:B------:R-:W-:-:S03]  /*3ec0*/  @P0 IMAD.IADD R14, R8, 0x1, R11 ;  /* 0x00000001080e0824 */ /* 0x000fc600078e020b */
[----:B------:R-:W-:Y:S02]  /*3ed0*/  @P0 IADD3 R9, PT, PT, R10, R15, RZ ;  /* 0x0000000f0a090210 */ /* 0x000fe40007ffe0ff */
[----:B------:R-:W-:Y:S02]  /*3ee0*/  ISETP.GE.AND P0, PT, R33, RZ, PT ;  /* 0x000000ff2100720c */ /* 0x000fe40003f06270 */
[C---:B0-----:R-:W-:Y:S02]  /*3ef0*/  SHF.L.W.U32.HI R34, R9.reuse, 0x2, R14 ;  /* 0x0000000209227819 */ /* 0x041fe40000010e0e */
[----:B------:R-:W-:Y:S02]  /*3f00*/  SHF.L.U32 R9, R9, 0x2, RZ ;  /* 0x0000000209097819 */ /* 0x000fe400000006ff */
[----:B------:R-:W-:Y:S02]  /*3f10*/  SHF.R.S32.HI R10, RZ, 0x1f, R34 ;  /* 0x0000001fff0a7819 */ /* 0x000fe40000011422 */
[----:B------:R-:W-:-:S02]  /*3f20*/  LOP3.LUT R15, R34, R33, RZ, 0x3c, !PT ;  /* 0x00000021220f7212 */ /* 0x000fc400078e3cff */
[C---:B------:R-:W-:Y:S02]  /*3f30*/  LOP3.LUT R8, R10.reuse, R9, RZ, 0x3c, !PT ;  /* 0x000000090a087212 */ /* 0x040fe400078e3cff */
[----:B------:R-:W-:Y:S02]  /*3f40*/  LOP3.LUT R9, R10, R34, RZ, 0x3c, !PT ;  /* 0x000000220a097212 */ /* 0x000fe400078e3cff */
[----:B-1----:R-:W-:Y:S02]  /*3f50*/  SHF.R.U32.HI R13, RZ, 0x1e, R14 ;  /* 0x0000001eff0d7819 */ /* 0x002fe4000001160e */
[----:B------:R-:W-:Y:S02]  /*3f60*/  ISETP.GE.AND P1, PT, R15, RZ, PT ;  /* 0x000000ff0f00720c */ /* 0x000fe40003f26270 */
[----:B------:R-:W0:Y:S01]  /*3f70*/  I2F.F64.S64 R8, R8 ;  /* 0x0000000800087312 */ /* 0x000e220000301c00 */
[----:B------:R-:W-:-:S04]  /*3f80*/  LEA.HI R14, R34, R13, RZ, 0x1 ;  /* 0x0000000d220e7211 */ /* 0x000fc800078f08ff */
[----:B------:R-:W-:Y:S01]  /*3f90*/  @!P0 IADD3 R14, PT, PT, -R14, RZ, RZ ;  /* 0x000000ff0e0e8210 */ /* 0x000fe20007ffe1ff */
[----:B0-----:R-:W-:-:S10]  /*3fa0*/  DMUL R10, R8, UR6 ;  /* 0x00000006080a7c28 */ /* 0x001fd40008000000 */
[----:B------:R-:W0:Y:S02]  /*3fb0*/  F2F.F32.F64 R10, R10 ;  /* 0x0000000a000a7310 */ /* 0x000e240000301000 */
[----:B0-----:R-:W-:-:S07]  /*3fc0*/  FSEL R13, -R10, R10, !P1 ;  /* 0x0000000a0a0d7208 */ /* 0x001fce0004800100 */
.L_x_60:
[----:B------:R-:W-:Y:S01]  /*3fd0*/  MOV R8, 0x37cbac00 ;  /* 0x37cbac0000087802 */ /* 0x000fe20000000f00 */
[----:B------:R-:W-:Y:S01]  /*3fe0*/  FMUL R9, R13, R13 ;  /* 0x0000000d0d097220 */ /* 0x000fe20000400000 */
[----:B------:R-:W-:Y:S01]  /*3ff0*/  LOP3.LUT R10, R14, 0x1, RZ, 0xc0, !PT ;  /* 0x000000010e0a7812 */ /* 0x000fe200078ec0ff */
[----:B------:R-:W-:Y:S01]  /*4000*/  UIADD3 UR4, UPT, UPT, UR4, 0x1, URZ ;  /* 0x0000000104047890 */ /* 0x000fe2000fffe0ff */
[----:B------:R-:W-:Y:S01]  /*4010*/  MOV R11, 0x3c0885e4 ;  /* 0x3c0885e4000b7802 */ /* 0x000fe20000000f00 */
[----:B------:R-:W-:Y:S01]  /*4020*/  FFMA R8, R9, R8, -0.0013887860113754868507 ;  /* 0xbab607ed09087423 */ /* 0x000fe20000000008 */
[----:B------:R-:W-:Y:S01]  /*4030*/  ISETP.NE.U32.AND P0, PT, R10, 0x1, PT ;  /* 0x000000010a00780c */ /* 0x000fe20003f05070 */
[----:B------:R-:W-:Y:S01]  /*4040*/  UISETP.NE.AND UP0, UPT, UR4, 0xa, UPT ;  /* 0x0000000a0400788c */ /* 0x000fe2000bf05270 */
[----:B------:R-:W-:Y:S02]  /*4050*/  IADD3 R15, PT, PT, R14, 0x1, RZ ;  /* 0x000000010e0f7810 */ /* 0x000fe40007ffe0ff */
[----:B------:R-:W-:-:S02]  /*4060*/  FSEL R14, R11, 0.041666727513074874878, !P0 ;  /* 0x3d2aaabb0b0e7808 */ /* 0x000fc40004000000 */
[----:B------:R-:W-:Y:S02]  /*4070*/  FSEL R10, R8, -0.00019574658654164522886, P0 ;  /* 0xb94d4153080a7808 */ /* 0x000fe40000000000 */
[----:B------:R-:W-:Y:S02]  /*4080*/  MOV R11, 0x3e2aaaa8 ;  /* 0x3e2aaaa8000b7802 */ /* 0x000fe40000000f00 */
[----:B------:R-:W-:Y:S01]  /*4090*/  FSEL R8, R13, 1, !P0 ;  /* 0x3f8000000d087808 */ /* 0x000fe20004000000 */
[----:B------:R-:W-:Y:S01]  /*40a0*/  FFMA R10, R9, R10, R14 ;  /* 0x0000000a090a7223 */ /* 0x000fe2000000000e */
[----:B------:R-:W-:Y:S02]  /*40b0*/  LOP3.LUT P1, RZ, R15, 0x2, RZ, 0xc0, !PT ;  /* 0x000000020fff7812 */ /* 0x000fe4000782c0ff */
[----:B------:R-:W-:Y:S01]  /*40c0*/  FSEL R13, -R11, -0.4999999701976776123, !P0 ;  /* 0xbeffffff0b0d7808 */ /* 0x000fe20004000100 */
[----:B------:R-:W-:-:S04]  /*40d0*/  FFMA R11, R9, R8, RZ ;  /* 0x00000008090b7223 */ /* 0x000fc800000000ff */
[----:B------:R-:W-:-:S04]  /*40e0*/  FFMA R10, R9, R10, R13 ;  /* 0x0000000a090a7223 */ /* 0x000fc8000000000d */
[----:B------:R-:W-:-:S04]  /*40f0*/  FFMA R8, R11, R10, R8 ;  /* 0x0000000a0b087223 */ /* 0x000fc80000000008 */
[----:B------:R-:W-:-:S04]  /*4100*/  @P1 FADD R8, RZ, -R8 ;  /* 0x80000008ff081221 */ /* 0x000fc80000000000 */
[----:B------:R-:W-:Y:S01]  /*4110*/  FFMA R27, R12, R8, R27 ;  /* 0x000000080c1b7223 */ /* 0x000fe2000000001b */
[----:B------:R-:W-:Y:S06]  /*4120*/  BRA.U UP0, `(.L_x_62) ;  /* 0xfffffff5000c7547 */ /* 0x000fec000b83ffff */
[----:B------:R-:W-:Y:S01]  /*4130*/  IMAD.MOV.U32 R28, RZ, RZ, RZ ;  /* 0x000000ffff1c7224 */ /* 0x000fe200078e00ff */
[----:B------:R-:W-:-:S06]  /*4140*/  UMOV UR4, URZ ;  /* 0x000000ff00047c82 */ /* 0x000fcc0008000000 */
.L_x_67:
[----:B------:R-:W0:Y:S01]  /*4150*/  S2UR UR6, SR_CgaCtaId ;  /* 0x00000000000679c3 */ /* 0x000e220000008800 */
[----:B------:R-:W-:Y:S01]  /*4160*/  ULEA UR5, UR4, UR9, 0x2 ;  /* 0x0000000904057291 */ /* 0x000fe2000f8e10ff */
[----:B------:R-:W-:Y:S01]  /*4170*/  HFMA2 R29, -RZ, RZ, 0, 0 ;  /* 0x00000000ff1d7431 */ /* 0x000fe200000001ff */
[----:B------:R-:W-:Y:S01]  /*4180*/  UMOV UR8, UR4 ;  /* 0x0000000400087c82 */ /* 0x000fe20008000000 */
[----:B------:R-:W-:-:S04]  /*4190*/  UIADD3 UR4, UPT, UPT, UR4, 0x1, URZ ;  /* 0x0000000104047890 */ /* 0x000fc8000fffe0ff */
[----:B------:R-:W-:Y:S02]  /*41a0*/  UISETP.NE.AND UP1, UPT, UR4, 0xa, UPT ;  /* 0x0000000a0400788c */ /* 0x000fe4000bf25270 */
[----:B------:R-:W1:Y:S01]  /*41b0*/  LDS R26, [UR5] ;  /* 0x00000005ff1a7984 */ /* 0x000e620008000800 */
[----:B------:R-:W-:Y:S02]  /*41c0*/  UMOV UR5, 0x400 ;  /* 0x0000040000057882 */ /* 0x000fe40000000000 */
[----:B0-----:R-:W-:-:S03]  /*41d0*/  ULEA UR12, UR6, UR5, 0x18 ;  /* 0x00000005060c7291 */ /* 0x001fc6000f8ec0ff */
[----:B------:R-:W-:-:S09]  /*41e0*/  UMOV UR5, URZ ;  /* 0x000000ff00057c82 */ /* 0x000fd20008000000 */
.L_x_63:
[----:B------:R-:W-:Y:S02]  /*41f0*/  ULEA UR7, UR5, UR12, 0x2 ;  /* 0x0000000c05077291 */ /* 0x000fe4000f8e10ff */
[----:B------:R-:W-:Y:S02]  /*4200*/  UIMAD UR6, UR8, 0x88, UR5 ;  /* 0x00000088080678a4 */ /* 0x000fe4000f8e0205 */
[----:B------:R-:W-:Y:S02]  /*4210*/  UIADD3 UR5, UPT, UPT, UR5, 0x8, URZ ;  /* 0x0000000805057890 */ /* 0x000fe4000fffe0ff */
[----:B------:R-:W-:Y:S02]  /*4220*/  USHF.L.U32 UR6, UR6, 0x2, URZ ;  /* 0x0000000206067899 */ /* 0x000fe400080006ff */
[----:B------:R-:W-:Y:S01]  /*4230*/  UISETP.NE.AND UP0, UPT, UR5, 0x88, UPT ;  /* 0x000000880500788c */ /* 0x000fe2000bf05270 */
[----:B------:R-:W0:Y:S04]  /*4240*/  LDS.128 R8, [UR7] ;  /* 0x00000007ff087984 */ /* 0x000e280008000c00 */
[----:B------:R-:W2:Y:S05]  /*4250*/  LDS.128 R12, [UR7+0x10] ;  /* 0x00001007ff0c7984 */ /* 0x000eaa0008000c00 */
[----:B------:R-:W0:Y:S01]  /*4260*/  LDCU.64 UR14, c[0x3][UR6] ;  /* 0x00c00000060e77ac */ /* 0x000e220008000a00 */
[----:B------:R-:W3:Y:S01]  /*4270*/  LDCU.64 UR16, c[0x3][UR6+0x8] ;  /* 0x00c00100061077ac */ /* 0x000ee20008000a00 */
[----:B------:R-:W2:Y:S01]  /*4280*/  LDCU.64 UR18, c[0x3][UR6+0x10] ;  /* 0x00c00200061277ac */ /* 0x000ea20008000a00 */
[----:B------:R-:W4:Y:S01]  /*4290*/  LDCU.64 UR6, c[0x3][UR6+0x18] ;  /* 0x00c00300060677ac */ /* 0x000f220008000a00 */
[----:B0-----:R-:W-:Y:S01]  /*42a0*/  FADD R8, R8, -UR14 ;  /* 0x8000000e08087e21 */ /* 0x001fe20008000000 */
[----:B------:R-:W-:Y:S01]  /*42b0*/  FADD R9, R9, -UR15 ;  /* 0x8000000f09097e21 */ /* 0x000fe20008000000 */
[----:B---3--:R-:W-:-:S02]  /*42c0*/  FADD R11, R11, -UR17 ;  /* 0x800000110b0b7e21 */ /* 0x008fc40008000000 */
[----:B------:R-:W-:Y:S01]  /*42d0*/  FFMA R8, R8, R8, R29 ;  /* 0x0000000808087223 */ /* 0x000fe2000000001d */
[----:B--2---:R-:W-:Y:S01]  /*42e0*/  FADD R13, R13, -UR19 ;  /* 0x800000130d0d7e21 */ /* 0x004fe20008000000 */
[----:B----4-:R-:W-:Y:S02]  /*42f0*/  FADD R15, R15, -UR7 ;  /* 0x800000070f0f7e21 */ /* 0x010fe40008000000 */
        /* <DEDUP_REMOVED lines=24> */
[----:B------:R-:W-:Y:S02]  /*4480*/  MOV R14, 0x3a2c32e4 ;  /* 0x3a2c32e4000e7802 */ /* 0x000fe40000000f00 */
[----:B------:R-:W-:Y:S02]  /*4490*/  FSEL R8, R8, |R29|, !P0 ;  /* 0x4000001d08087208 */ /* 0x000fe40004000000 */
[----:B------:R-:W-:Y:S02]  /*44a0*/  FSEL R12, RZ, -24, P0 ;  /* 0xc1c00000ff0c7808 */ /* 0x000fe40000000000 */
[----:B------:R-:W-:Y:S02]  /*44b0*/  IADD3 R9, PT, PT, R8, -0x3f3504f3, RZ ;  /* 0xc0cafb0d08097810 */ /* 0x000fe40007ffe0ff */
[----:B------:R-:W-:-:S02]  /*44c0*/  FSETP.GEU.AND P2, PT, R29, RZ, PT ;  /* 0x000000ff1d00720b */ /* 0x000fc40003f4e000 */
        /* <DEDUP_REMOVED lines=10> */
[C---:B------:R-:W-:Y:S01]  /*4570*/  FMUL R11, R8.reuse, R8 ;  /* 0x00000008080b7220 */ /* 0x040fe20000400000 */
[----:B------:R-:W-:Y:S02]  /*4580*/  FFMA R9, R8, 1.4426950216293334961, R13 ;  /* 0x3fb8aa3b08097823 */ /* 0x000fe4000000000d */
[----:B------:R-:W-:Y:S01]  /*4590*/  FADD R12, R12, R12 ;  /* 0x0000000c0c0c7221 */ /* 0x000fe20000000000 */
[----:B------:R-:W-:Y:S01]  /*45a0*/  FFMA R14, R11, R14, 0.0032181653659790754318 ;  /* 0x3b52e7db0b0e7423 */ /* 0x000fe2000000000e */
[----:B------:R-:W-:Y:S02]  /*45b0*/  FADD R13, R13, -R9 ;  /* 0x800000090d0d7221 */ /* 0x000fe40000000000 */
[----:B------:R-:W-:Y:S01]  /*45c0*/  FFMA R15, R15, -R8, R12 ;  /* 0x800000080f0f7223 */ /* 0x000fe2000000000c */
[----:B------:R-:W-:Y:S01]  /*45d0*/  FFMA R14, R11, R14, 0.018033718690276145935 ;  /* 0x3c93bb730b0e7423 */ /* 0x000fe2000000000e */
[----:B------:R-:W-:-:S02]  /*45e0*/  FFMA R12, R8, 1.4426950216293334961, R13 ;  /* 0x3fb8aa3b080c7823 */ /* 0x000fc4000000000d */
[----:B------:R-:W-:Y:S01]  /*45f0*/  FMUL R15, R10, R15 ;  /* 0x0000000f0a0f7220 */ /* 0x000fe20000400000 */
[----:B------:R-:W-:-:S03]  /*4600*/  FFMA R14, R11, R14, 0.12022458761930465698 ;  /* 0x3df6384f0b0e7423 */ /* 0x000fc6000000000e */
[----:B------:R-:W-:Y:S01]  /*4610*/  FFMA R13, R15, 1.4426950216293334961, R12 ;  /* 0x3fb8aa3b0f0d7823 */ /* 0x000fe2000000000c */
[----:B------:R-:W-:-:S03]  /*4620*/  FMUL R11, R11, R14 ;  /* 0x0000000e0b0b7220 */ /* 0x000fc60000400000 */
[----:B------:R-:W-:Y:S01]  /*4630*/  FFMA R12, R8, 1.9251366722983220825e-08, R13 ;  /* 0x32a55e34080c7823 */ /* 0x000fe2000000000d */
[----:B------:R-:W-:-:S04]  /*4640*/  FMUL R10, R11, 3 ;  /* 0x404000000b0a7820 */ /* 0x000fc80000400000 */
[----:B------:R-:W-:Y:S01]  /*4650*/  FFMA R10, R15, R10, R12 ;  /* 0x0000000a0f0a7223 */ /* 0x000fe2000000000c */
[----:B------:R-:W-:-:S03]  /*4660*/  HFMA2 R12, -RZ, RZ, 0.64013671875, -15.109375 ;  /* 0x391fcb8eff0c7431 */ /* 0x000fc600000001ff */
        /* <DEDUP_REMOVED lines=8> */
[----:B------:R-:W-:Y:S02]  /*46f0*/  FFMA R10, R10, 0.75, R11 ;  /* 0x3f4000000a0a7823 */ /* 0x000fe4000000000b */
[----:B------:R-:W2:Y:S01]  /*4700*/  F2I.NTZ R11, R8 ;  /* 0x00000008000b7305 */ /* 0x000ea20000203100 */
[----:B0-----:R-:W-:Y:S01]  /*4710*/  FADD R9, R8, -R13 ;  /* 0x8000000d08097221 */ /* 0x001fe20000000000 */
[----:B------:R-:W-:-:S03]  /*4720*/  FSETP.GT.AND P0, PT, R13, RZ, PT ;  /* 0x000000ff0d00720b */ /* 0x000fc60003f04000 */
[----:B------:R-:W-:-:S04]  /*4730*/  FADD R9, R9, R10 ;  /* 0x0000000a09097221 */ /* 0x000fc80000000000 */
[----:B------:R-:W-:-:S04]  /*4740*/  FFMA R10, R9, R12, 0.0013391353422775864601 ;  /* 0x3aaf85ed090a7423 */ /* 0x000fc8000000000c */
[----:B------:R-:W-:-:S04]  /*4750*/  FFMA R10, R9, R10, 0.0096188392490148544312 ;  /* 0x3c1d9856090a7423 */ /* 0x000fc8000000000a */
[----:B------:R-:W-:-:S04]  /*4760*/  FFMA R10, R9, R10, 0.055503588169813156128 ;  /* 0x3d6357bb090a7423 */ /* 0x000fc8000000000a */
[C---:B------:R-:W-:Y:S01]  /*4770*/  FFMA R12, R9.reuse, R10, 0.24022644758224487305 ;  /* 0x3e75fdec090c7423 */ /* 0x040fe2000000000a */
[----:B------:R-:W-:Y:S02]  /*4780*/  SEL R10, RZ, 0x83000000, P0 ;  /* 0x83000000ff0a7807 */ /* 0x000fe40000000000 */
[----:B------:R-:W-:Y:S01]  /*4790*/  FSETP.GEU.AND P0, PT, R8, RZ, PT ;  /* 0x000000ff0800720b */ /* 0x000fe20003f0e000 */
[----:B------:R-:W-:Y:S01]  /*47a0*/  FFMA R14, R9, R12, 0.69314718246459960938 ;  /* 0x3f317218090e7423 */ /* 0x000fe2000000000c */
[----:B------:R-:W-:Y:S01]  /*47b0*/  IADD3 R12, PT, PT, R10, 0x7f000000, RZ ;  /* 0x7f0000000a0c7810 */ /* 0x000fe20007ffe0ff */
[----:B--2---:R-:W-:Y:S01]  /*47c0*/  IMAD R11, R11, 0x800000, -R10 ;  /* 0x008000000b0b7824 */ /* 0x004fe200078e0a0a */
[----:B------:R-:W-:Y:S01]  /*47d0*/  FSEL R8, RZ, +INF , !P0 ;  /* 0x7f800000ff087808 */ /* 0x000fe20004000000 */
[----:B------:R-:W-:-:S04]  /*47e0*/  FFMA R9, R9, R14, 1 ;  /* 0x3f80000009097423 */ /* 0x000fc8000000000e */
[----:B------:R-:W-:-:S04]  /*47f0*/  FMUL R12, R12, R9 ;  /* 0x000000090c0c7220 */ /* 0x000fc80000400000 */
[----:B------:R-:W-:Y:S01]  /*4800*/  @!P1 FMUL R8, R11, R12 ;  /* 0x0000000c0b089220 */ /* 0x000fe20000400000 */
[----:B------:R-:W-:-:S07]  /*4810*/  @!P2 MOV R8, 0x7fffffff ;  /* 0x7fffffff0008a802 */ /* 0x000fce0000000f00 */
.L_x_64:
[----:B------:R-:W-:-:S05]  /*4820*/  FADD R11, R8, 1 ;  /* 0x3f800000080b7421 */ /* 0x000fca0000000000 */
[----:B------:R-:W-:-:S04]  /*4830*/  IADD3 R8, PT, PT, R11, 0x1800000, RZ ;  /* 0x018000000b087810 */ /* 0x000fc80007ffe0ff */
[----:B------:R-:W-:-:S04]  /*4840*/  LOP3.LUT R8, R8, 0x7f800000, RZ, 0xc0, !PT ;  /* 0x7f80000008087812 */ /* 0x000fc800078ec0ff */
[----:B------:R-:W-:-:S13]  /*4850*/  ISETP.GT.U32.AND P0, PT, R8, 0x1ffffff, PT ;  /* 0x01ffffff0800780c */ /* 0x000fda0003f04070 */
[----:B------:R-:W-:Y:S05]  /*4860*/  @P0 BRA `(.L_x_65) ;  /* 0x00000000000c0947 */ /* 0x000fea0003800000 */
[----:B------:R-:W-:-:S07]  /*4870*/  MOV R14, 0x4890 ;  /* 0x00004890000e7802 */ /* 0x000fce0000000f00 */
[----:B-1----:R-:W-:Y:S05]  /*4880*/  CALL.REL.NOINC `($__internal_1_$__cuda_sm20_rcp_rn_f32_slowpath) ;  /* 0x0000001800dc7944 */ /* 0x002fea0003c00000 */
[----:B------:R-:W-:Y:S05]  /*4890*/  BRA `(.L_x_66) ;  /* 0x0000000000107947 */ /* 0x000fea0003800000 */
.L_x_65:
[----:B------:R-:W0:Y:S02]  /*48a0*/  MUFU.RCP R34, R11 ;  /* 0x0000000b00227308 */ /* 0x000e240000001000 */
[----:B0-----:R-:W-:-:S04]  /*48b0*/  FFMA R8, R11, R34, -1 ;  /* 0xbf8000000b087423 */ /* 0x001fc80000000022 */
[----:B------:R-:W-:-:S04]  /*48c0*/  FADD.FTZ R9, -R8, -RZ ;  /* 0x800000ff08097221 */ /* 0x000fc80000010100 */
[----:B------:R-:W-:-:S07]  /*48d0*/  FFMA R34, R34, R9, R34 ;  /* 0x0000000922227223 */ /* 0x000fce0000000022 */
.L_x_66:
[----:B-1----:R-:W-:-:S04]  /*48e0*/  FFMA R9, R26, R34, -R23 ;  /* 0x000000221a097223 */ /* 0x002fc80000000817 */
[----:B------:R-:W-:Y:S01]  /*48f0*/  FFMA R28, R9, R9, R28 ;  /* 0x00000009091c7223 */ /* 0x000fe2000000001c */
[----:B------:R-:W-:Y:S06]  /*4900*/  BRA.U UP1, `(.L_x_67) ;  /* 0xfffffff901107547 */ /* 0x000fec000b83ffff */
[----:B------:R-:W-:Y:S01]  /*4910*/  HFMA2 R9, -RZ, RZ, 1.44921875, -19.203125 ;  /* 0x3dcccccdff097431 */ /* 0x000fe200000001ff */
[----:B------:R-:W-:Y:S01]  /*4920*/  MOV R8, 0x3f800000 ;  /* 0x3f80000000087802 */ /* 0x000fe20000000f00 */
[----:B------:R-:W0:Y:S01]  /*4930*/  FCHK P0, R28, 10 ;  /* 0x412000001c007902 */ /* 0x000e220000000000 */
[----:B------:R-:W-:Y:S03]  /*4940*/  BSSY.RECONVERGENT B0, `(.L_x_68) ;  /* 0x000000b000007945 */ /* 0x000fe60003800200 */
[----:B------:R-:W-:-:S04]  /*4950*/  FFMA R8, R9, -10, R8 ;  /* 0xc120000009087823 */ /* 0x000fc80000000008 */
[----:B------:R-:W-:-:S04]  /*4960*/  FFMA R9, R8, R9, 0.10000000149011611938 ;  /* 0x3dcccccd08097423 */ /* 0x000fc80000000009 */
[----:B------:R-:W-:-:S04]  /*4970*/  FFMA R8, R28, R9, RZ ;  /* 0x000000091c087223 */ /* 0x000fc800000000ff */
[----:B------:R-:W-:-:S04]  /*4980*/  FFMA R10, R8, -10, R28 ;  /* 0xc1200000080a7823 */ /* 0x000fc8000000001c */
[----:B------:R-:W-:Y:S01]  /*4990*/  FFMA R8, R9, R10, R8 ;  /* 0x0000000a09087223 */ /* 0x000fe20000000008 */
[----:B0-----:R-:W-:Y:S06]  /*49a0*/  @!P0 BRA `(.L_x_69) ;  /* 0x0000000000108947 */ /* 0x001fec0003800000 */
[----:B------:R-:W-:Y:S02]  /*49b0*/  MOV R26, R28 ;  /* 0x0000001c001a7202 */ /* 0x000fe40000000f00 */
[----:B------:R-:W-:Y:S02]  /*49c0*/  MOV R9, 0x41200000 ;  /* 0x4120000000097802 */ /* 0x000fe40000000f00 */
[----:B------:R-:W-:-:S07]  /*49d0*/  MOV R12, 0x49f0 ;  /* 0x000049f0000c7802 */ /* 0x000fce0000000f00 */
[----:B------:R-:W-:Y:S05]  /*49e0*/  CALL.REL.NOINC `($__internal_3_$__cuda_sm3x_div_rn_noftz_f32_slowpath) ;  /* 0x0000001c00a47944 */ /* 0x000fea0003c00000 */
.L_x_69:
[----:B------:R-:W-:Y:S05]  /*49f0*/  BSYNC.RECONVERGENT B0 ;  /* 0x0000000000007941 */ /* 0x000fea0003800200 */
.L_x_68:
[----:B------:R-:W-:Y:S01]  /*4a00*/  IADD3 R9, PT, PT, R8, -0xd000000, RZ ;  /* 0xf300000008097810 */ /* 0x000fe20007ffe0ff */
[----:B------:R0:W1:Y:S01]  /*4a10*/  MUFU.RSQ R11, R8 ;  /* 0x00000008000b7308 */ /* 0x0000620000001400 */
[----:B------:R-:W-:Y:S02]  /*4a20*/  BSSY.RECONVERGENT B0, `(.L_x_70) ;  /* 0x000000c000007945 */ /* 0x000fe40003800200 */
[----:B------:R-:W-:-:S13]  /*4a30*/  ISETP.GT.U32.AND P0, PT, R9, 0x727fffff, PT ;  /* 0x727fffff0900780c */ /* 0x000fda0003f04070 */
[----:B0-----:R-:W-:Y:S05]  /*4a40*/  @!P0 BRA `(.L_x_71) ;  /* 0x0000000000148947 */ /* 0x001fea0003800000 */
[----:B------:R-:W-:Y:S01]  /*4a50*/  BSSY.RECONVERGENT B1, `(.L_x_72) ;  /* 0x0000003000017945 */ /* 0x000fe20003800200 */
[----:B------:R-:W-:-:S07]  /*4a60*/  MOV R10, 0x4a80 ;  /* 0x00004a80000a7802 */ /* 0x000fce0000000f00 */
[----:B-1----:R-:W-:Y:S05]  /*4a70*/  CALL.REL.NOINC `($__internal_2_$__cuda_sm20_sqrt_rn_f32_slowpath) ;  /* 0x0000001c002c7944 */ /* 0x002fea0003c00000 */
[----:B------:R-:W-:Y:S05]  /*4a80*/  BSYNC.RECONVERGENT B1 ;  /* 0x0000000000017941 */ /* 0x000fea0003800200 */
.L_x_72:
[----:B------:R-:W-:Y:S05]  /*4a90*/  BRA `(.L_x_73) ;  /* 0x0000000000107947 */ /* 0x000fea0003800000 */
.L_x_71:
[C---:B-1----:R-:W-:Y:S01]  /*4aa0*/  FMUL.FTZ R9, R11.reuse, R8 ;  /* 0x000000080b097220 */ /* 0x042fe20000410000 */
[----:B------:R-:W-:-:S03]  /*4ab0*/  FMUL.FTZ R34, R11, 0.5 ;  /* 0x3f0000000b227820 */ /* 0x000fc60000410000 */
[----:B------:R-:W-:-:S04]  /*4ac0*/  FFMA R8, -R9, R9, R8 ;  /* 0x0000000909087223 */ /* 0x000fc80000000108 */
[----:B------:R-:W-:-:S07]  /*4ad0*/  FFMA R34, R8, R34, R9 ;  /* 0x0000002208227223 */ /* 0x000fce0000000009 */
.L_x_73:
[----:B------:R-:W-:Y:S05]  /*4ae0*/  BSYNC.RECONVERGENT B0 ;  /* 0x0000000000007941 */ /* 0x000fea0003800200 */
.L_x_70:
[----:B------:R-:W0:Y:S01]  /*4af0*/  S2UR UR5, SR_CgaCtaId ;  /* 0x00000000000579c3 */ /* 0x000e220000008800 */
[----:B------:R-:W-:Y:S01]  /*4b00*/  UMOV UR4, 0x400 ;  /* 0x0000040000047882 */ /* 0x000fe20000000000 */
[----:B------:R-:W-:Y:S01]  /*4b10*/  STG.E desc[UR10][R24.64+0x28], R23 ;  /* 0x0000281718007986 */ /* 0x000fe2000c10190a */
[----:B------:R-:W-:Y:S02]  /*4b20*/  HFMA2 R32, -RZ, RZ, -25.71875, 3664 ;  /* 0xce6e6b28ff207431 */ /* 0x000fe400000001ff */
[----:B------:R-:W-:Y:S01]  /*4b30*/  IMAD.MOV.U32 R33, RZ, RZ, RZ ;  /* 0x000000ffff217224 */ /* 0x000fe200078e00ff */
[----:B------:R-:W-:Y:S01]  /*4b40*/  MOV R31, 0x4e6e6b28 ;  /* 0x4e6e6b28001f7802 */ /* 0x000fe20000000f00 */
[----:B------:R-:W-:Y:S04]  /*4b50*/  STG.E desc[UR10][R24.64+0x2c], R20 ;  /* 0x00002c1418007986 */ /* 0x000fe8000c10190a */
[----:B------:R-:W-:Y:S04]  /*4b60*/  STG.E desc[UR10][R24.64+0x30], R22 ;  /* 0x0000301618007986 */ /* 0x000fe8000c10190a */
[----:B------:R-:W-:Y:S04]  /*4b70*/  STG.E desc[UR10][R24.64+0x34], R21 ;  /* 0x0000341518007986 */ /* 0x000fe8000c10190a */
[----:B------:R-:W-:Y:S04]  /*4b80*/  STG.E desc[UR10][R24.64+0x38], R27 ;  /* 0x0000381b18007986 */ /* 0x000fe8000c10190a */
[----:B------:R-:W-:Y:S01]  /*4b90*/  STG.E desc[UR10][R24.64+0x3c], R34 ;  /* 0x00003c2218007986 */ /* 0x000fe2000c10190a */
[----:B0-----:R-:W-:-:S02]  /*4ba0*/  ULEA UR6, UR5, UR4, 0x18 ;  /* 0x0000000405067291 */ /* 0x001fc4000f8ec0ff */
[----:B------:R-:W-:-:S04]  /*4bb0*/  UIADD3 UR4, UPT, UPT, UR4, 0x248, URZ ;  /* 0x0000024804047890 */ /* 0x000fc8000fffe0ff */
[----:B------:R-:W-:-:S03]  /*4bc0*/  ULEA UR8, UR5, UR4, 0x18 ;  /* 0x0000000405087291 */ /* 0x000fc6000f8ec0ff */
[----:B------:R-:W0:Y:S01]  /*4bd0*/  LDS R26, [UR6+0x220] ;  /* 0x00022006ff1a7984 */ /* 0x000e220008000800 */
[----:B------:R-:W-:Y:S01]  /*4be0*/  UIADD3 UR6, UPT, UPT, UR6, 0x10, URZ ;  /* 0x0000001006067890 */ /* 0x000fe2000fffe0ff */
[----:B------:R-:W-:Y:S01]  /*4bf0*/  UMOV UR4, URZ ;  /* 0x000000ff00047c82 */ /* 0x000fe20008000000 */
[----:B0-----:R-:W-:-:S10]  /*4c00*/  FADD R26, -R26, 1 ;  /* 0x3f8000001a1a7421 */ /* 0x001fd40000000100 */
.L_x_88:
        /* <DEDUP_REMOVED lines=9> */
.L_x_87:
[----:B------:R-:W-:Y:S01]  /*4ca0*/  HFMA2 R34, -RZ, RZ, 0, 9.5367431640625e-07 ;  /* 0x00000010ff227431 */ /* 0x000fe200000001ff */
[----:B------:R-:W-:Y:S01]  /*4cb0*/  MOV R35, RZ ;  /* 0x000000ff00237202 */ /* 0x000fe20000000f00 */
[----:B------:R-:W-:Y:S01]  /*4cc0*/  UMOV UR5, URZ ;  /* 0x000000ff00057c82 */ /* 0x000fe20008000000 */
[----:B------:R-:W-:Y:S02]  /*4cd0*/  UMOV UR7, UR6 ;  /* 0x0000000600077c82 */ /* 0x000fe40008000000 */
[----:B------:R-:W-:-:S07]  /*4ce0*/  IMAD R34, R29, 0x220, R34 ;  /* 0x000002201d227824 */ /* 0x000fce00078e0222 */
.L_x_74:
[----:B------:R-:W0:Y:S01]  /*4cf0*/  LDS.128 R8, [UR7+-0x10] ;  /* 0xfffff007ff087984 */ /* 0x000e220008000c00 */
[----:B------:R-:W0:Y:S01]  /*4d00*/  LDC.64 R22, c[0x3][R34+-0x10] ;  /* 0x00fffc0022167b82 */ /* 0x000e220000000a00 */
[----:B------:R-:W-:Y:S02]  /*4d10*/  UIADD3 UR5, UPT, UPT, UR5, 0x8, URZ ;  /* 0x0000000805057890 */ /* 0x000fe4000fffe0ff */
[----:B------:R-:W1:Y:S01]  /*4d20*/  LDS.128 R12, [UR7] ;  /* 0x00000007ff0c7984 */ /* 0x000e620008000c00 */
[----:B------:R-:W-:Y:S02]  /*4d30*/  UIADD3 UR7, UPT, UPT, UR7, 0x20, URZ ;  /* 0x0000002007077890 */ /* 0x000fe4000fffe0ff */
[----:B------:R-:W-:Y:S02]  /*4d40*/  UISETP.NE.AND UP0, UPT, UR5, 0x88, UPT ;  /* 0x000000880500788c */ /* 0x000fe4000bf05270 */
[----:B------:R-:W2:Y:S01]  /*4d50*/  LDC.64 R20, c[0x3][R34+-0x8] ;  /* 0x00fffe0022147b82 */ /* 0x000ea20000000a00 */
[----:B0-----:R-:W-:Y:S01]  /*4d60*/  FADD R8, R8, -R22 ;  /* 0x8000001608087221 */ /* 0x001fe20000000000 */
[----:B------:R-:W-:Y:S01]  /*4d70*/  FADD R22, -R23, R9 ;  /* 0x0000000917167221 */ /* 0x000fe20000000100 */
[----:B--2---:R-:W-:Y:S01]  /*4d80*/  FADD R10, -R20, R10 ;  /* 0x0000000a140a7221 */ /* 0x004fe20000000100 */
[----:B------:R-:W-:Y:S01]  /*4d90*/  FADD R20, -R21, R11 ;  /* 0x0000000b15147221 */ /* 0x000fe20000000100 */
[----:B------:R-:W-:-:S03]  /*4da0*/  FFMA R35, R8, R8, R35 ;  /* 0x0000000808237223 */ /* 0x000fc60000000023 */
[----:B------:R0:W1:Y:S01]  /*4db0*/  LDC.64 R8, c[0x3][R34] ;  /* 0x00c0000022087b82 */ /* 0x0000620000000a00 */
[----:B------:R-:W-:-:S04]  /*4dc0*/  FFMA R35, R22, R22, R35 ;  /* 0x0000001616237223 */ /* 0x000fc80000000023 */
[----:B------:R-:W-:-:S03]  /*4dd0*/  FFMA R35, R10, R10, R35 ;  /* 0x0000000a0a237223 */ /* 0x000fc60000000023 */
[----:B------:R0:W2:Y:S01]  /*4de0*/  LDC.64 R22, c[0x3][R34+0x8] ;  /* 0x00c0020022167b82 */ /* 0x0000a20000000a00 */
[----:B------:R-:W-:Y:S01]  /*4df0*/  FFMA R35, R20, R20, R35 ;  /* 0x0000001414237223 */ /* 0x000fe20000000023 */
[----:B0-----:R-:W-:Y:S02]  /*4e00*/  VIADD R34, R34, 0x20 ;  /* 0x0000002022227836 */ /* 0x001fe40000000000 */
[----:B-1----:R-:W-:Y:S01]  /*4e10*/  FADD R8, R12, -R8 ;  /* 0x800000080c087221 */ /* 0x002fe20000000000 */
[----:B------:R-:W-:-:S03]  /*4e20*/  FADD R10, -R9, R13 ;  /* 0x0000000d090a7221 */ /* 0x000fc60000000100 */
[----:B------:R-:W-:Y:S01]  /*4e30*/  FFMA R35, R8, R8, R35 ;  /* 0x0000000808237223 */ /* 0x000fe20000000023 */
[----:B--2---:R-:W-:-:S03]  /*4e40*/  FADD R14, -R22, R14 ;  /* 0x0000000e160e7221 */ /* 0x004fc60000000100 */
[----:B------:R-:W-:Y:S01]  /*4e50*/  FFMA R35, R10, R10, R35 ;  /* 0x0000000a0a237223 */ /* 0x000fe20000000023 */
[----:B------:R-:W-:-:S03]  /*4e60*/  FADD R8, -R23, R15 ;  /* 0x0000000f17087221 */ /* 0x000fc60000000100 */
        /* <DEDUP_REMOVED lines=56> */
[----:B------:R-:W1:Y:S01]  /*51f0*/  F2I.NTZ R13, R8 ;  /* 0x00000008000d7305 */ /* 0x000e620000203100 */
[----:B0-----:R-:W-:Y:S01]  /*5200*/  FADD R9, R8, -R11 ;  /* 0x8000000b08097221 */ /* 0x001fe20000000000 */
[----:B------:R-:W-:-:S03]  /*5210*/  FSETP.GT.AND P0, PT, R11, RZ, PT ;  /* 0x000000ff0b00720b */ /* 0x000fc60003f04000 */
[----:B------:R-:W-:-:S04]  /*5220*/  FADD R9, R9, R10 ;  /* 0x0000000a09097221 */ /* 0x000fc80000000000 */
[----:B------:R-:W-:-:S04]  /*5230*/  FFMA R10, R9, R12, 0.0013391353422775864601 ;  /* 0x3aaf85ed090a7423 */ /* 0x000fc8000000000c */
[----:B------:R-:W-:-:S04]  /*5240*/  FFMA R10, R9, R10, 0.0096188392490148544312 ;  /* 0x3c1d9856090a7423 */ /* 0x000fc8000000000a */
[----:B------:R-:W-:-:S04]  /*5250*/  FFMA R10, R9, R10, 0.055503588169813156128 ;  /* 0x3d6357bb090a7423 */ /* 0x000fc8000000000a */
[----:B------:R-:W-:-:S04]  /*5260*/  FFMA R10, R9, R10, 0.24022644758224487305 ;  /* 0x3e75fdec090a7423 */ /* 0x000fc8000000000a */
[C---:B------:R-:W-:Y:S01]  /*5270*/  FFMA R12, R9.reuse, R10, 0.69314718246459960938 ;  /* 0x3f317218090c7423 */ /* 0x040fe2000000000a */
[----:B------:R-:W-:Y:S02]  /*5280*/  SEL R10, RZ, 0x83000000, P0 ;  /* 0x83000000ff0a7807 */ /* 0x000fe40000000000 */
[----:B------:R-:W-:Y:S01]  /*5290*/  FSETP.GEU.AND P0, PT, R8, RZ, PT ;  /* 0x000000ff0800720b */ /* 0x000fe20003f0e000 */
[----:B------:R-:W-:Y:S01]  /*52a0*/  FFMA R12, R9, R12, 1 ;  /* 0x3f800000090c7423 */ /* 0x000fe2000000000c */
[----:B------:R-:W-:Y:S02]  /*52b0*/  IADD3 R9, PT, PT, R10, 0x7f000000, RZ ;  /* 0x7f0000000a097810 */ /* 0x000fe40007ffe0ff */
[----:B-1----:R-:W-:Y:S02]  /*52c0*/  LEA R13, R13, -R10, 0x17 ;  /* 0x8000000a0d0d7211 */ /* 0x002fe400078eb8ff */
[----:B------:R-:W-:Y:S01]  /*52d0*/  FSEL R20, RZ, +INF , !P0 ;  /* 0x7f800000ff147808 */ /* 0x000fe20004000000 */
[----:B------:R-:W-:-:S04]  /*52e0*/  FMUL R12, R9, R12 ;  /* 0x0000000c090c7220 */ /* 0x000fc80000400000 */
[----:B------:R-:W-:Y:S01]  /*52f0*/  @!P1 FMUL R20, R13, R12 ;  /* 0x0000000c0d149220 */ /* 0x000fe20000400000 */
[----:B------:R-:W-:-:S07]  /*5300*/  @!P2 IMAD.MOV.U32 R20, RZ, RZ, 0x7fffffff ;  /* 0x7fffffffff14a424 */ /* 0x000fce00078e00ff */
.L_x_75:
[C---:B------:R-:W-:Y:S01]  /*5310*/  ISETP.NE.AND P1, PT, R29.reuse, RZ, PT ;  /* 0x000000ff1d00720c */ /* 0x040fe20003f25270 */
[C---:B------:R-:W-:Y:S01]  /*5320*/  IMAD R8, R29.reuse, 0xa, RZ ;  /* 0x0000000a1d087824 */ /* 0x040fe200078e02ff */
[C---:B------:R-:W-:Y:S01]  /*5330*/  ISETP.NE.AND P6, PT, R29.reuse, 0x1, PT ;  /* 0x000000011d00780c */ /* 0x040fe20003fc5270 */
[----:B------:R-:W0:Y:S01]  /*5340*/  S2R R22, SR_CgaCtaId ;  /* 0x0000000000167919 */ /* 0x000e220000008800 */
[----:B------:R-:W-:Y:S01]  /*5350*/  MOV R9, 0x1540 ;  /* 0x0000154000097802 */ /* 0x000fe20000000f00 */
[----:B------:R-:W-:Y:S01]  /*5360*/  FADD R20, R20, 1 ;  /* 0x3f80000014147421 */ /* 0x000fe20000000000 */
[C---:B------:R-:W-:Y:S02]  /*5370*/  ISETP.NE.AND P5, PT, R29.reuse, 0x2, PT ;  /* 0x000000021d00780c */ /* 0x040fe40003fa5270 */
[----:B------:R-:W-:Y:S02]  /*5380*/  LEA R8, R8, R9, 0x2 ;  /* 0x0000000908087211 */ /* 0x000fe400078e10ff */
[----:B------:R-:W-:-:S02]  /*5390*/  ISETP.NE.AND P0, PT, R29, 0x3, PT ;  /* 0x000000031d00780c */ /* 0x000fc40003f05270 */
[C---:B------:R-:W-:Y:S01]  /*53a0*/  ISETP.NE.AND P4, PT, R29.reuse, 0x4, PT ;  /* 0x000000041d00780c */ /* 0x040fe20003f85270 */
[----:B------:R-:W1:Y:S01]  /*53b0*/  @P1 LDC R11, c[0x3][R8] ;  /* 0x00c00000080b1b82 */ /* 0x000e620000000800 */
[C---:B------:R-:W-:Y:S02]  /*53c0*/  ISETP.NE.AND P3, PT, R29.reuse, 0x5, PT ;  /* 0x000000051d00780c */ /* 0x040fe40003f65270 */
[----:B------:R-:W-:Y:S02]  /*53d0*/  MOV R12, 0x400 ;  /* 0x00000400000c7802 */ /* 0x000fe40000000f00 */
[C---:B------:R-:W-:Y:S02]  /*53e0*/  ISETP.NE.AND P2, PT, R29.reuse, 0x6, PT ;  /* 0x000000061d00780c */ /* 0x040fe40003f45270 */
[----:B------:R-:W-:Y:S01]  /*53f0*/  MOV R9, RZ ;  /* 0x000000ff00097202 */ /* 0x000fe20000000f00 */
[----:B------:R-:W2:Y:S08]  /*5400*/  @P6 LDC R13, c[0x3][R8+0x4] ;  /* 0x00c00100080d6b82 */ /* 0x000eb00000000800 */
[----:B------:R-:W3:Y:S08]  /*5410*/  @P5 LDC R14, c[0x3][R8+0x8] ;  /* 0x00c00200080e5b82 */ /* 0x000ef00000000800 */
[----:B------:R-:W4:Y:S01]  /*5420*/  @P0 LDC R10, c[0x3][R8+0xc] ;  /* 0x00c00300080a0b82 */ /* 0x000f220000000800 */
[----:B-1----:R-:W-:Y:S01]  /*5430*/  @P1 FFMA R9, R26, R11, RZ ;  /* 0x0000000b1a091223 */ /* 0x002fe200000000ff */
[----:B------:R-:W-:-:S02]  /*5440*/  ISETP.NE.AND P1, PT, R29, 0x7, PT ;  /* 0x000000071d00780c */ /* 0x000fc40003f25270 */
[----:B------:R-:W-:-:S04]  /*5450*/  IADD3 R11, PT, PT, R12, 0x220, RZ ;  /* 0x000002200c0b7810 */ /* 0x000fc80007ffe0ff */
[----:B------:R-:W1:Y:S01]  /*5460*/  @P4 LDC R12, c[0x3][R8+0x10] ;  /* 0x00c00400080c4b82 */ /* 0x000e620000000800 */
[----:B--2---:R-:W-:Y:S01]  /*5470*/  @P6 FFMA R9, R2, R13, R9 ;  /* 0x0000000d02096223 */ /* 0x004fe20000000009 */
[----:B0-----:R-:W-:Y:S02]  /*5480*/  LEA R22, R22, R11, 0x18 ;  /* 0x0000000b16167211 */ /* 0x001fe400078ec0ff */
[C---:B------:R-:W-:Y:S02]  /*5490*/  ISETP.NE.AND P6, PT, R29.reuse, 0x8, PT ;  /* 0x000000081d00780c */ /* 0x040fe40003fc5270 */
[----:B------:R-:W-:Y:S02]  /*54a0*/  LEA R11, R29, R22, 0x2 ;  /* 0x000000161d0b7211 */ /* 0x000fe400078e10ff */
[----:B------:R-:W0:Y:S01]  /*54b0*/  @P3 LDC R13, c[0x3][R8+0x14] ;  /* 0x00c00500080d3b82 */ /* 0x000e220000000800 */
[----:B---3--:R-:W-:Y:S01]  /*54c0*/  @P5 FFMA R9, R3, R14, R9 ;  /* 0x0000000e03095223 */ /* 0x008fe20000000009 */
[----:B------:R-:W-:Y:S01]  /*54d0*/  ISETP.NE.AND P5, PT, R29, 0x9, PT ;  /* 0x000000091d00780c */ /* 0x000fe20003fa5270 */
[----:B------:R-:W2:Y:S05]  /*54e0*/  LDS R34, [R11] ;  /* 0x000000000b227984 */ /* 0x000eaa0000000800 */
[----:B------:R-:W3:Y:S01]  /*54f0*/  @P2 LDC R14, c[0x3][R8+0x18] ;  /* 0x00c00600080e2b82 */ /* 0x000ee20000000800 */
[----:B----4-:R-:W-:-:S07]  /*5500*/  @P0 FFMA R9, R4, R10, R9 ;  /* 0x0000000a04090223 */ /* 0x010fce0000000009 */
[----:B------:R-:W4:Y:S01]  /*5510*/  @P1 LDC R15, c[0x3][R8+0x1c] ;  /* 0x00c00700080f1b82 */ /* 0x000f220000000800 */
[----:B-1----:R-:W-:Y:S01]  /*5520*/  @P4 FFMA R9, R5, R12, R9 ;  /* 0x0000000c05094223 */ /* 0x002fe20000000009 */
[----:B------:R-:W-:-:S04]  /*5530*/  IADD3 R12, PT, PT, R35, -0xd000000, RZ ;  /* 0xf3000000230c7810 */ /* 0x000fc80007ffe0ff */
[----:B------:R-:W-:Y:S02]  /*5540*/  ISETP.GT.U32.AND P0, PT, R12, 0x727fffff, PT ;  /* 0x727fffff0c00780c */ /* 0x000fe40003f04070 */
[----:B------:R-:W1:Y:S01]  /*5550*/  @P6 LDC R22, c[0x3][R8+0x20] ;  /* 0x00c0080008166b82 */ /* 0x000e620000000800 */
[----:B0-----:R-:W-:-:S07]  /*5560*/  @P3 FFMA R9, R6, R13, R9 ;  /* 0x0000000d06093223 */ /* 0x001fce0000000009 */
[----:B------:R-:W0:Y:S01]  /*5570*/  @P5 LDC R10, c[0x3][R8+0x24] ;  /* 0x00c00900080a5b82 */ /* 0x000e220000000800 */
[----:B---3--:R-:W-:Y:S02]  /*5580*/  @P2 FFMA R9, R7, R14, R9 ;  /* 0x0000000e07092223 */ /* 0x008fe40000000009 */
[----:B------:R3:W0:Y:S02]  /*5590*/  MUFU.RSQ R14, R35 ;  /* 0x00000023000e7308 */ /* 0x0006240000001400 */
[----:B----4-:R-:W-:-:S04]  /*55a0*/  @P1 FFMA R9, R18, R15, R9 ;  /* 0x0000000f12091223 */ /* 0x010fc80000000009 */
[----:B-1----:R-:W-:Y:S01]  /*55b0*/  @P6 FFMA R9, R17, R22, R9 ;  /* 0x0000001611096223 */ /* 0x002fe20000000009 */
[----:B------:R-:W-:-:S03]  /*55c0*/  MOV R22, 0x3f000000 ;  /* 0x3f00000000167802 */ /* 0x000fc60000000f00 */
[----:B0-----:R-:W-:-:S04]  /*55d0*/  @P5 FFMA R9, R16, R10, R9 ;  /* 0x0000000a10095223 */ /* 0x001fc80000000009 */
[----:B------:R-:W-:-:S04]  /*55e0*/  FFMA R21, R9, -R22, 1 ;  /* 0x3f80000009157423 */ /* 0x000fc80000000816 */
[----:B--2---:R-:W-:Y:S01]  /*55f0*/  FMUL R21, R34, R21 ;  /* 0x0000001522157220 */ /* 0x004fe20000400000 */
[----:B---3--:R-:W-:Y:S06]  /*5600*/  @!P0 BRA `(.L_x_76) ;  /* 0x0000000000188947 */ /* 0x008fec0003800000 */
[----:B------:R-:W-:Y:S01]  /*5610*/  BSSY.RECONVERGENT B0, `(.L_x_77) ;  /* 0x0000004000007945 */ /* 0x000fe20003800200 */
[----:B------:R-:W-:Y:S01]  /*5620*/  IMAD.MOV.U32 R8, RZ, RZ, R35 ;  /* 0x000000ffff087224 */ /* 0x000fe200078e0023 */
[----:B------:R-:W-:-:S07]  /*5630*/  MOV R10, 0x5650 ;  /* 0x00005650000a7802 */ /* 0x000fce0000000f00 */
[----:B------:R-:W-:Y:S05]  /*5640*/  CALL.REL.NOINC `($__internal_2_$__cuda_sm20_sqrt_rn_f32_slowpath) ;  /* 0x0000001000387944 */ /* 0x000fea0003c00000 */
[----:B------:R-:W-:Y:S05]  /*5650*/  BSYNC.RECONVERGENT B0 ;  /* 0x0000000000007941 */ /* 0x000fea0003800200 */
.L_x_77:
[----:B------:R-:W-:Y:S05]  /*5660*/  BRA `(.L_x_78) ;  /* 0x0000000000107947 */ /* 0x000fea0003800000 */
.L_x_76:
[----:B------:R-:W-:Y:S01]  /*5670*/  FMUL.FTZ R34, R35, R14 ;  /* 0x0000000e23227220 */ /* 0x000fe20000410000 */
[----:B------:R-:W-:-:S03]  /*5680*/  FMUL.FTZ R8, R14, 0.5 ;  /* 0x3f0000000e087820 */ /* 0x000fc60000410000 */
[----:B------:R-:W-:-:S04]  /*5690*/  FFMA R35, -R34, R34, R35 ;  /* 0x0000002222237223 */ /* 0x000fc80000000123 */
[----:B------:R-:W-:-:S07]  /*56a0*/  FFMA R34, R35, R8, R34 ;  /* 0x0000000823227223 */ /* 0x000fce0000000022 */
.L_x_78:
        /* <DEDUP_REMOVED lines=8> */
[----:B------:R-:W-:Y:S05]  /*5730*/  CALL.REL.NOINC `($__internal_1_$__cuda_sm20_rcp_rn_f32_slowpath) ;  /* 0x0000000c00307944 */ /* 0x000fea0003c00000 */
[----:B------:R-:W-:Y:S05]  /*5740*/  BRA `(.L_x_80) ;  /* 0x0000000000107947 */ /* 0x000fea0003800000 */
.L_x_79:
[----:B------:R-:W0:Y:S02]  /*5750*/  MUFU.RCP R9, R20 ;  /* 0x0000001400097308 */ /* 0x000e240000001000 */
[----:B0-----:R-:W-:-:S04]  /*5760*/  FFMA R8, R20, R9, -1 ;  /* 0xbf80000014087423 */ /* 0x001fc80000000009 */
[----:B------:R-:W-:-:S04]  /*5770*/  FADD.FTZ R8, -R8, -RZ ;  /* 0x800000ff08087221 */ /* 0x000fc80000010100 */
[----:B------:R-:W-:-:S07]  /*5780*/  FFMA R34, R9, R8, R9 ;  /* 0x0000000809227223 */ /* 0x000fce0000000009 */
.L_x_80:
        /* <DEDUP_REMOVED lines=9> */
[----:B------:R-:W-:-:S05]  /*5820*/  FFMA R21, R8, -5.3903029534742383927e-15, R9 ;  /* 0xa7c234c508157823 */ /* 0x000fca0000000009 */
[----:B------:R-:W-:Y:S01]  /*5830*/  MOV R8, R21 ;  /* 0x0000001500087202 */ /* 0x000fe20000000f00 */
        /* <DEDUP_REMOVED lines=9> */
.L_x_83:
[----:B0-----:R-:W0:Y:S02]  /*58d0*/  LDC.64 R8, c[0x4][RZ] ;  /* 0x01000000ff087b82 */ /* 0x001e240000000a00 */
[----:B0-----:R-:W-:-:S05]  /*58e0*/  IMAD.WIDE.U32 R10, R14, 0x4, R8 ;  /* 0x000000040e0a7825 */ /* 0x001fca00078e0008 */
[----:B------:R-:W2:Y:S01]  /*58f0*/  LDG.E.CONSTANT R9, desc[UR10][R10.64] ;  /* 0x0000000a0a097981 */ /* 0x000ea2000c1e9900 */
[C---:B------:R-:W-:Y:S01]  /*5900*/  LEA R23, R14.reuse, R1, 0x2 ;  /* 0x000000010e177211 */ /* 0x040fe200078e10ff */
[----:B------:R-:W-:-:S05]  /*5910*/  VIADD R14, R14, 0x1 ;  /* 0x000000010e0e7836 */ /* 0x000fca0000000000 */
        /* <DEDUP_REMOVED lines=18> */
[----:B------:R-:W-:-:S02]  /*5a40*/  UMOV UR13, 0x3bf921fb ;  /* 0x3bf921fb000d7882 */ /* 0x000fc40000000000 */
[-C--:B--2---:R-:W-:Y:S02]  /*5a50*/  @P1 SHF.L.W.U32.HI R14, R9, R10.reuse, R14 ;  /* 0x0000000a090e1219 */ /* 0x084fe40000010e0e */
[----:B---3--:R-:W-:Y:S02]  /*5a60*/  @P1 SHF.L.W.U32.HI R9, R8, R10, R9 ;  /* 0x0000000a08091219 */ /* 0x008fe40000010e09 */
[----:B------:R-:W-:Y:S02]  /*5a70*/  ISETP.GE.AND P1, PT, R13, RZ, PT ;  /* 0x000000ff0d00720c */ /* 0x000fe40003f26270 */
[C---:B------:R-:W-:Y:S02]  /*5a80*/  SHF.L.W.U32.HI R20, R9.reuse, 0x2, R14 ;  /* 0x0000000209147819 */ /* 0x040fe40000010e0e */
        /* <DEDUP_REMOVED lines=9> */
[----:B------:R-:W-:-:S04]  /*5b20*/  IADD3 R14, PT, PT, -R20, RZ, RZ ;  /* 0x000000ff140e7210 */ /* 0x000fc80007ffe1ff */
[----:B------:R-:W-:Y:S01]  /*5b30*/  @!P1 MOV R20, R14 ;  /* 0x0000000e00149202 */ /* 0x000fe20000000f00 */
[----:B0-----:R-:W-:-:S10]  /*5b40*/  DMUL R10, R8, UR12 ;  /* 0x0000000c080a7c28 */ /* 0x001fd40008000000 */
[----:B------:R-:W0:Y:S02]  /*5b50*/  F2F.F32.F64 R10, R10 ;  /* 0x0000000a000a7310 */ /* 0x000e240000301000 */
[----:B0-----:R-:W-:-:S07]  /*5b60*/  FSEL R8, -R10, R10, !P2 ;  /* 0x0000000a0a087208 */ /* 0x001fce0005000100 */
.L_x_82:
[----:B------:R-:W-:Y:S05]  /*5b70*/  BSYNC.RECONVERGENT B0 ;  /* 0x0000000000007941 */ /* 0x000fea0003800200 */
.L_x_81:
[----:B------:R-:W-:Y:S02]  /*5b80*/  HFMA2 R14, -RZ, RZ, 0.487060546875, -0.0625 ;  /* 0x37cbac00ff0e7431 */ /* 0x000fe400000001ff */
[----:B------:R-:W-:Y:S01]  /*5b90*/  FMUL R9, R8, R8 ;  /* 0x0000000808097220 */ /* 0x000fe20000400000 */
[C---:B------:R-:W-:Y:S01]  /*5ba0*/  LOP3.LUT R15, R20.reuse, 0x1, RZ, 0xc0, !PT ;  /* 0x00000001140f7812 */ /* 0x040fe200078ec0ff */
[----:B------:R-:W-:Y:S01]  /*5bb0*/  BSSY.RECONVERGENT B0, `(.L_x_84) ;  /* 0x0000044000007945 */ /* 0x000fe20003800200 */
[----:B------:R-:W-:Y:S01]  /*5bc0*/  IADD3 R11, PT, PT, R20, 0x1, RZ ;  /* 0x00000001140b7810 */ /* 0x000fe20007ffe0ff */
[----:B------:R-:W-:Y:S01]  /*5bd0*/  HFMA2 R20, -RZ, RZ, 1.541015625, -0.052001953125 ;  /* 0x3e2aaaa8ff147431 */ /* 0x000fe200000001ff */
[----:B------:R-:W-:Y:S02]  /*5be0*/  ISETP.NE.U32.AND P1, PT, R15, 0x1, PT ;  /* 0x000000010f00780c */ /* 0x000fe40003f25070 */
[----:B------:R-:W-:Y:S01]  /*5bf0*/  MOV R15, 0x3c0885e4 ;  /* 0x3c0885e4000f7802 */ /* 0x000fe20000000f00 */
[----:B------:R-:W-:Y:S01]  /*5c00*/  FFMA R10, R9, R14, -0.0013887860113754868507 ;  /* 0xbab607ed090a7423 */ /* 0x000fe2000000000e */
[----:B------:R-:W-:-:S02]  /*5c10*/  LOP3.LUT P2, RZ, R11, 0x2, RZ, 0xc0, !PT ;  /* 0x000000020bff7812 */ /* 0x000fc4000784c0ff */
[----:B------:R-:W-:Y:S02]  /*5c20*/  FSEL R34, R15, 0.041666727513074874878, !P1 ;  /* 0x3d2aaabb0f227808 */ /* 0x000fe40004800000 */
[----:B------:R-:W-:Y:S02]  /*5c30*/  FSEL R10, R10, -0.00019574658654164522886, P1 ;  /* 0xb94d41530a0a7808 */ /* 0x000fe40000800000 */
[----:B------:R-:W-:Y:S02]  /*5c40*/  FSEL R11, -R20, -0.4999999701976776123, !P1 ;  /* 0xbeffffff140b7808 */ /* 0x000fe40004800100 */
[----:B------:R-:W-:Y:S01]  /*5c50*/  FSEL R8, R8, 1, !P1 ;  /* 0x3f80000008087808 */ /* 0x000fe20004800000 */
[----:B------:R-:W-:-:S04]  /*5c60*/  FFMA R10, R9, R10, R34 ;  /* 0x0000000a090a7223 */ /* 0x000fc80000000022 */
        /* <DEDUP_REMOVED lines=8> */
[----:B------:R-:W-:Y:S01]  /*5cf0*/  @!P0 IMAD.MOV.U32 R22, RZ, RZ, RZ ;  /* 0x000000ffff168224 */ /* 0x000fe200078e00ff */
[----:B------:R-:W-:Y:S06]  /*5d00*/  @!P0 BRA `(.L_x_85) ;  /* 0x0000000000b88947 */ /* 0x000fec0003800000 */
[----:B------:R-:W-:Y:S02]  /*5d10*/  SHF.L.U32 R21, R13, 0x8, RZ ;  /* 0x000000080d157819 */ /* 0x000fe400000006ff */
[----:B------:R-:W-:Y:S01]  /*5d20*/  CS2R R22, SRZ ;  /* 0x0000000000167805 */ /* 0x000fe2000001ff00 */
[----:B------:R-:W-:Y:S01]  /*5d30*/  UMOV UR5, URZ ;  /* 0x000000ff00057c82 */ /* 0x000fe20008000000 */
[----:B------:R-:W-:-:S07]  /*5d40*/  LOP3.LUT R21, R21, 0x80000000, RZ, 0xfc, !PT ;  /* 0x8000000015157812 */ /* 0x000fce00078efcff */
.L_x_86:
        /* <DEDUP_REMOVED lines=26> */
[----:B---3--:R-:W-:-:S04]  /*5ef0*/  @P0 SHF.L.W.U32.HI R8, R9, R10, R8 ;  /* 0x0000000a09080219 */ /* 0x008fc80000010e08 */
[C-C-:B0-----:R-:W-:Y:S02]  /*5f00*/  SHF.L.W.U32.HI R34, R8.reuse, 0x2, R21.reuse ;  /* 0x0000000208227819 */ /* 0x141fe40000010e15 */
[----:B------:R-:W-:Y:S02]  /*5f10*/  SHF.L.U32 R8, R8, 0x2, RZ ;  /* 0x0000000208087819 */ /* 0x000fe400000006ff */
[----:B------:R-:W-:Y:S02]  /*5f20*/  SHF.R.S32.HI R9, RZ, 0x1f, R34 ;  /* 0x0000001fff097819 */ /* 0x000fe40000011422 */
[----:B------:R-:W-:Y:S02]  /*5f30*/  SHF.R.U32.HI R21, RZ, 0x1e, R21 ;  /* 0x0000001eff157819 */ /* 0x000fe40000011615 */
[C---:B------:R-:W-:Y:S02]  /*5f40*/  LOP3.LUT R8, R9.reuse, R8, RZ, 0x3c, !PT ;  /* 0x0000000809087212 */ /* 0x040fe400078e3cff */
[----:B------:R-:W-:-:S02]  /*5f50*/  LOP3.LUT R9, R9, R34, RZ, 0x3c, !PT ;  /* 0x0000002209097212 */ /* 0x000fc400078e3cff */
[C---:B------:R-:W-:Y:S02]  /*5f60*/  LOP3.LUT R13, R34.reuse, R13, RZ, 0x3c, !PT ;  /* 0x0000000d220d7212 */ /* 0x040fe400078e3cff */
[----:B-1----:R-:W-:Y:S02]  /*5f70*/  LEA.HI R22, R34, R21, RZ, 0x1 ;  /* 0x0000001522167211 */ /* 0x002fe400078f08ff */
[----:B------:R-:W0:Y:S01]  /*5f80*/  I2F.F64.S64 R8, R8 ;  /* 0x0000000800087312 */ /* 0x000e220000301c00 */
[----:B------:R-:W-:Y:S02]  /*5f90*/  ISETP.GE.AND P0, PT, R13, RZ, PT ;  /* 0x000000ff0d00720c */ /* 0x000fe40003f06270 */
[----:B------:R-:W-:-:S04]  /*5fa0*/  IADD3 R13, PT, PT, -R22, RZ, RZ ;  /* 0x000000ff160d7210 */ /* 0x000fc80007ffe1ff */
[----:B------:R-:W-:Y:S01]  /*5fb0*/  @!P1 MOV R22, R13 ;  /* 0x0000000d00169202 */ /* 0x000fe20000000f00 */
[----:B0-----:R-:W-:-:S10]  /*5fc0*/  DMUL R10, R8, UR12 ;  /* 0x0000000c080a7c28 */ /* 0x001fd40008000000 */
[----:B------:R-:W0:Y:S02]  /*5fd0*/  F2F.F32.F64 R10, R10 ;  /* 0x0000000a000a7310 */ /* 0x000e240000301000 */
[----:B0-----:R-:W-:-:S07]  /*5fe0*/  FSEL R21, -R10, R10, !P0 ;  /* 0x0000000a0a157208 */ /* 0x001fce0004000100 */
.L_x_85:
[----:B------:R-:W-:Y:S05]  /*5ff0*/  BSYNC.RECONVERGENT B0 ;  /* 0x0000000000007941 */ /* 0x000fea0003800200 */
.L_x_84:
        /* <DEDUP_REMOVED lines=10> */
[C---:B------:R-:W-:Y:S01]  /*60a0*/  FFMA R9, R8.reuse, R9, R15 ;  /* 0x0000000908097223 */ /* 0x040fe2000000000f */
        /* <DEDUP_REMOVED lines=27> */
.L_x_90:
[----:B------:R-:W-:Y:S05]  /*6260*/  BSYNC.RECONVERGENT B0 ;  /* 0x0000000000007941 */ /* 0x000fea0003800200 */
.L_x_89:
[C-C-:B------:R-:W-:Y:S01]  /*6270*/  FADD R3, R32.reuse, -R31.reuse ;  /* 0x8000001f20037221 */ /* 0x140fe20000000000 */
[----:B------:R-:W-:Y:S01]  /*6280*/  FADD R0, R32, R31 ;  /* 0x0000001f20007221 */ /* 0x000fe20000000000 */
[----:B------:R-:W-:Y:S01]  /*6290*/  FADD R26, -R31, R8 ;  /* 0x000000081f1a7221 */ /* 0x000fe20000000100 */
[----:B------:R0:W-:Y:S01]  /*62a0*/  STG.E desc[UR10][R24.64+0x40], R32 ;  /* 0x0000402018007986 */ /* 0x0001e2000c10190a */
[----:B------:R-:W-:Y:S01]  /*62b0*/  FADD R9, R3, 9.9999999747524270788e-07 ;  /* 0x358637bd03097421 */ /* 0x000fe20000000000 */
[----:B------:R-:W-:Y:S01]  /*62c0*/  FMUL R5, R0, 0.5 ;  /* 0x3f00000000057820 */ /* 0x000fe20000400000 */
[----:B------:R-:W-:Y:S01]  /*62d0*/  BSSY.RECONVERGENT B0, `(.L_x_91) ;  /* 0x0000010000007945 */ /* 0x000fe20003800200 */
[----:B------:R0:W-:Y:S01]  /*62e0*/  STG.E desc[UR10][R24.64+0x4c], R3 ;  /* 0x00004c0318007986 */ /* 0x0001e2000c10190a */
[----:B------:R-:W1:Y:S03]  /*62f0*/  MUFU.RCP R2, R9 ;  /* 0x0000000900027308 */ /* 0x000e660000001000 */
[----:B------:R0:W-:Y:S04]  /*6300*/  STG.E desc[UR10][R24.64+0x50], R5 ;  /* 0x0000500518007986 */ /* 0x0001e8000c10190a */
[----:B------:R0:W-:Y:S01]  /*6310*/  STG.E desc[UR10][R24.64+0x44], R31 ;  /* 0x0000441f18007986 */ /* 0x0001e2000c10190a */
[----:B------:R-:W2:Y:S03]  /*6320*/  FCHK P0, R26, R9 ;  /* 0x000000091a007302 */ /* 0x000ea60000000000 */
[----:B------:R0:W-:Y:S01]  /*6330*/  STG.E desc[UR10][R24.64+0x48], R8 ;  /* 0x0000480818007986 */ /* 0x0001e2000c10190a */
[----:B-1----:R-:W-:-:S04]  /*6340*/  FFMA R7, -R9, R2, 1 ;  /* 0x3f80000009077423 */ /* 0x002fc80000000102 */
[----:B------:R-:W-:-:S04]  /*6350*/  FFMA R7, R2, R7, R2 ;  /* 0x0000000702077223 */ /* 0x000fc80000000002 */
[----:B------:R-:W-:-:S04]  /*6360*/  FFMA R0, R26, R7, RZ ;  /* 0x000000071a007223 */ /* 0x000fc800000000ff */
[----:B------:R-:W-:-:S04]  /*6370*/  FFMA R2, -R9, R0, R26 ;  /* 0x0000000009027223 */ /* 0x000fc8000000011a */
[----:B------:R-:W-:Y:S01]  /*6380*/  FFMA R7, R7, R2, R0 ;  /* 0x0000000207077223 */ /* 0x000fe20000000000 */
[----:B0-2---:R-:W-:Y:S06]  /*6390*/  @!P0 BRA `(.L_x_92) ;  /* 0x00000000000c8947 */ /* 0x005fec0003800000 */
[----:B------:R-:W-:-:S07]  /*63a0*/  MOV R12, 0x63c0 ;  /* 0x000063c0000c7802 */ /* 0x000fce0000000f00 */
[----:B------:R-:W-:Y:S05]  /*63b0*/  CALL.REL.NOINC `($__internal_3_$__cuda_sm3x_div_rn_noftz_f32_slowpath) ;  /* 0x0000000400307944 */ /* 0x000fea0003c00000 */
[----:B------:R-:W-:-:S07]  /*63c0*/  MOV R7, R8 ;  /* 0x0000000800077202 */ /* 0x000fce0000000f00 */
.L_x_92:
[----:B------:R-:W-:Y:S05]  /*63d0*/  BSYNC.RECONVERGENT B0 ;  /* 0x0000000000007941 */ /* 0x000fea0003800200 */
.L_x_91:
[----:B------:R-:W-:Y:S01]  /*63e0*/  STG.E desc[UR10][R24.64+0x54], R7 ;  /* 0x0000540718007986 */ /* 0x000fe2000c10190a */
[----:B------:R-:W-:Y:S05]  /*63f0*/  EXIT ;  /* 0x000000000000794d */ /* 0x000fea0003800000 */
        .weak           $__internal_1_$__cuda_sm20_rcp_rn_f32_slowpath
        .type           $__internal_1_$__cuda_sm20_rcp_rn_f32_slowpath,@function
        .size           $__internal_1_$__cuda_sm20_rcp_rn_f32_slowpath,($__internal_2_$__cuda_sm20_sqrt_rn_f32_slowpath - $__internal_1_$__cuda_sm20_rcp_rn_f32_slowpath)
$__internal_1_$__cuda_sm20_rcp_rn_f32_slowpath:
[----:B------:R-:W-:-:S04]  /*6400*/  SHF.L.U32 R8, R11, 0x1, RZ ;  /* 0x000000010b087819 */ /* 0x000fc800000006ff */
[----:B------:R-:W-:-:S04]  /*6410*/  SHF.R.U32.HI R8, RZ, 0x18, R8 ;  /* 0x00000018ff087819 */ /* 0x000fc80000011608 */
[----:B------:R-:W-:-:S13]  /*6420*/  ISETP.NE.U32.AND P0, PT, R8, RZ, PT ;  /* 0x000000ff0800720c */ /* 0x000fda0003f05070 */
[----:B------:R-:W-:Y:S05]  /*6430*/  @P0 BRA `(.L_x_93) ;  /* 0x00000000002c0947 */ /* 0x000fea0003800000 */
[----:B------:R-:W-:-:S04]  /*6440*/  SHF.L.U32 R8, R11, 0x1, RZ ;  /* 0x000000010b087819 */ /* 0x000fc800000006ff */
[----:B------:R-:W-:-:S13]  /*6450*/  ISETP.NE.AND P0, PT, R8, RZ, PT ;  /* 0x000000ff0800720c */ /* 0x000fda0003f05270 */
[----:B------:R2:W3:Y:S01]  /*6460*/  @!P0 MUFU.RCP R34, R11 ;  /* 0x0000000b00228308 */ /* 0x0004e20000001000 */
[----:B------:R-:W-:Y:S05]  /*6470*/  @!P0 BRA `(.L_x_94) ;  /* 0x0000000000a48947 */ /* 0x000fea0003800000 */
[----:B------:R-:W-:-:S04]  /*6480*/  FFMA R10, R11, 1.84467440737095516160e+19, RZ ;  /* 0x5f8000000b0a7823 */ /* 0x000fc800000000ff */
[----:B------:R-:W0:Y:S02]  /*6490*/  MUFU.RCP R9, R10 ;  /* 0x0000000a00097308 */ /* 0x000e240000001000 */
[----:B0-----:R-:W-:-:S04]  /*64a0*/  FFMA R8, R10, R9, -1 ;  /* 0xbf8000000a087423 */ /* 0x001fc80000000009 */
[----:B------:R-:W-:-:S04]  /*64b0*/  FADD.FTZ R8, -R8, -RZ ;  /* 0x800000ff08087221 */ /* 0x000fc80000010100 */
[----:B------:R-:W-:-:S04]  /*64c0*/  FFMA R8, R9, R8, R9 ;  /* 0x0000000809087223 */ /* 0x000fc80000000009 */
[----:B---3--:R-:W-:Y:S01]  /*64d0*/  FFMA R34, R8, 1.84467440737095516160e+19, RZ ;  /* 0x5f80000008227823 */ /* 0x008fe200000000ff */
[----:B------:R-:W-:Y:S06]  /*64e0*/  BRA `(.L_x_94) ;  /* 0x0000000000887947 */ /* 0x000fec0003800000 */
.L_x_93:
[----:B------:R-:W-:-:S04]  /*64f0*/  IADD3 R9, PT, PT, R8, -0xfd, RZ ;  /* 0xffffff0308097810 */ /* 0x000fc80007ffe0ff */
[----:B------:R-:W-:-:S13]  /*6500*/  ISETP.GT.U32.AND P0, PT, R9, 0x1, PT ;  /* 0x000000010900780c */ /* 0x000fda0003f04070 */
[----:B------:R-:W-:Y:S05]  /*6510*/  @P0 BRA `(.L_x_95) ;  /* 0x0000000000780947 */ /* 0x000fea0003800000 */
[----:B------:R-:W-:-:S04]  /*6520*/  LOP3.LUT R35, R11, 0x7fffff, RZ, 0xc0, !PT ;  /* 0x007fffff0b237812 */ /* 0x000fc800078ec0ff */
[----:B------:R-:W-:-:S04]  /*6530*/  LOP3.LUT R35, R35, 0x3f800000, RZ, 0xfc, !PT ;  /* 0x3f80000023237812 */ /* 0x000fc800078efcff */
[----:B------:R-:W0:Y:S02]  /*6540*/  MUFU.RCP R10, R35 ;  /* 0x00000023000a7308 */ /* 0x000e240000001000 */
[----:B0-----:R-:W-:-:S04]  /*6550*/  FFMA R15, R35, R10, -1 ;  /* 0xbf800000230f7423 */ /* 0x001fc8000000000a */
[----:B------:R-:W-:-:S04]  /*6560*/  FADD.FTZ R15, -R15, -RZ ;  /* 0x800000ff0f0f7221 */ /* 0x000fc80000010100 */
[CCC-:B------:R-:W-:Y:S01]  /*6570*/  FFMA.RM R36, R10.reuse, R15.reuse, R10.reuse ;  /* 0x0000000f0a247223 */ /* 0x1c0fe2000000400a */
[----:B------:R-:W-:Y:S01]  /*6580*/  FFMA.RP R15, R10, R15, R10 ;  /* 0x0000000f0a0f7223 */ /* 0x000fe2000000800a */
[----:B------:R-:W-:-:S03]  /*6590*/  HFMA2 R10, -RZ, RZ, 0, 1.78813934326171875e-07 ;  /* 0x00000003ff0a7431 */ /* 0x000fc600000001ff */
[C---:B------:R-:W-:Y:S02]  /*65a0*/  LOP3.LUT R34, R36.reuse, 0x7fffff, RZ, 0xc0, !PT ;  /* 0x007fffff24227812 */ /* 0x040fe400078ec0ff */
[----:B------:R-:W-:Y:S02]  /*65b0*/  FSETP.NEU.FTZ.AND P0, PT, R36, R15, PT ;  /* 0x0000000f2400720b */ /* 0x000fe40003f1d000 */
[----:B------:R-:W-:Y:S02]  /*65c0*/  LOP3.LUT R34, R34, 0x800000, RZ, 0xfc, !PT ;  /* 0x0080000022227812 */ /* 0x000fe400078efcff */
[----:B------:R-:W-:Y:S02]  /*65d0*/  SEL R15, RZ, 0xffffffff, !P0 ;  /* 0xffffffffff0f7807 */ /* 0x000fe40004000000 */
[----:B------:R-:W-:-:S03]  /*65e0*/  SHF.L.U32 R10, R10, R9, RZ ;  /* 0x000000090a0a7219 */ /* 0x000fc600000006ff */
[----:B------:R-:W-:Y:S01]  /*65f0*/  IMAD.MOV R15, RZ, RZ, -R15 ;  /* 0x000000ffff0f7224 */ /* 0x000fe200078e0a0f */
[----:B------:R-:W-:-:S04]  /*6600*/  LOP3.LUT R10, R10, R34, RZ, 0xc0, !PT ;  /* 0x000000220a0a7212 */ /* 0x000fc800078ec0ff */
[-C--:B------:R-:W-:Y:S02]  /*6610*/  SHF.R.U32.HI R10, RZ, R9.reuse, R10 ;  /* 0x00000009ff0a7219 */ /* 0x080fe4000001160a */
[----:B------:R-:W-:Y:S02]  /*6620*/  LOP3.LUT P1, RZ, R15, R9, R34, 0xf8, !PT ;  /* 0x000000090fff7212 */ /* 0x000fe4000782f822 */
[C---:B------:R-:W-:Y:S02]  /*6630*/  LOP3.LUT P0, RZ, R10.reuse, 0x1, RZ, 0xc0, !PT ;  /* 0x000000010aff7812 */ /* 0x040fe4000780c0ff */
[----:B------:R-:W-:-:S04]  /*6640*/  LOP3.LUT P2, RZ, R10, 0x2, RZ, 0xc0, !PT ;  /* 0x000000020aff7812 */ /* 0x000fc8000784c0ff */
[----:B------:R-:W-:Y:S02]  /*6650*/  PLOP3.LUT P0, PT, P0, P1, P2, 0xe0, 0x0 ;  /* 0x000000000000781c */ /* 0x000fe40000703c20 */
[----:B------:R-:W-:Y:S02]  /*6660*/  LOP3.LUT P1, RZ, R11, 0x7fffff, RZ, 0xc0, !PT ;  /* 0x007fffff0bff7812 */ /* 0x000fe4000782c0ff */
[----:B------:R-:W-:-:S04]  /*6670*/  SEL R9, RZ, 0x1, !P0 ;  /* 0x00000001ff097807 */ /* 0x000fc80004000000 */
[----:B------:R-:W-:-:S04]  /*6680*/  IADD3 R9, PT, PT, -R9, RZ, RZ ;  /* 0x000000ff09097210 */ /* 0x000fc80007ffe1ff */
[----:B------:R-:W-:Y:S02]  /*6690*/  ISETP.GE.AND P0, PT, R9, RZ, PT ;  /* 0x000000ff0900720c */ /* 0x000fe40003f06270 */
[----:B------:R-:W-:-:S04]  /*66a0*/  IADD3 R9, PT, PT, R8, -0xfc, RZ ;  /* 0xffffff0408097810 */ /* 0x000fc80007ffe0ff */
[----:B------:R-:W-:-:S07]  /*66b0*/  SHF.R.U32.HI R34, RZ, R9, R34 ;  /* 0x00000009ff227219 */ /* 0x000fce0000011622 */
[----:B------:R-:W-:-:S04]  /*66c0*/  @!P0 IADD3 R34, PT, PT, R34, 0x1, RZ ;  /* 0x0000000122228810 */ /* 0x000fc80007ffe0ff */
[----:B------:R-:W-:-:S04]  /*66d0*/  @!P1 SHF.L.U32 R34, R34, 0x1, RZ ;  /* 0x0000000122229819 */ /* 0x000fc800000006ff */
[----:B------:R-:W-:Y:S01]  /*66e0*/  LOP3.LUT R34, R34, 0x80000000, R11, 0xf8, !PT ;  /* 0x8000000022227812 */ /* 0x000fe200078ef80b */
[----:B------:R-:W-:Y:S06]  /*66f0*/  BRA `(.L_x_94) ;  /* 0x0000000000047947 */ /* 0x000fec0003800000 */
.L_x_95:
[----:B------:R0:W1:Y:S02]  /*6700*/  MUFU.RCP R34, R11 ;  /* 0x0000000b00227308 */ /* 0x0000640000001000 */
.L_x_94:
[----:B------:R-:W-:-:S04]  /*6710*/  MOV R15, 0x0 ;  /* 0x00000000000f7802 */ /* 0x000fc80000000f00 */
[----:B0123--:R-:W-:Y:S05]  /*6720*/  RET.REL.NODEC R14 `(polycentric_immunity_kernel) ;  /* 0xffffff980e347950 */ /* 0x00ffea0003c3ffff */
        .weak           $__internal_2_$__cuda_sm20_sqrt_rn_f32_slowpath
        .type           $__internal_2_$__cuda_sm20_sqrt_rn_f32_slowpath,@function
        .size           $__internal_2_$__cuda_sm20_sqrt_rn_f32_slowpath,($__internal_3_$__cuda_sm3x_div_rn_noftz_f32_slowpath - $__internal_2_$__cuda_sm20_sqrt_rn_f32_slowpath)
$__internal_2_$__cuda_sm20_sqrt_rn_f32_slowpath:
[----:B------:R-:W-:-:S13]  /*6730*/  LOP3.LUT P0, RZ, R8, 0x7fffffff, RZ, 0xc0, !PT ;  /* 0x7fffffff08ff7812 */ /* 0x000fda000780c0ff */
[----:B------:R-:W-:Y:S01]  /*6740*/  @!P0 MOV R34, R8 ;  /* 0x0000000800228202 */ /* 0x000fe20000000f00 */
[----:B------:R-:W-:Y:S06]  /*6750*/  @!P0 BRA `(.L_x_96) ;  /* 0x0000000000408947 */ /* 0x000fec0003800000 */
[----:B------:R-:W-:-:S13]  /*6760*/  FSETP.GEU.FTZ.AND P0, PT, R8, RZ, PT ;  /* 0x000000ff0800720b */ /* 0x000fda0003f1e000 */
[----:B------:R-:W-:Y:S01]  /*6770*/  @!P0 MOV R34, 0x7fffffff ;  /* 0x7fffffff00228802 */ /* 0x000fe20000000f00 */
[----:B------:R-:W-:Y:S06]  /*6780*/  @!P0 BRA `(.L_x_96) ;  /* 0x0000000000348947 */ /* 0x000fec0003800000 */
[----:B------:R-:W-:-:S13]  /*6790*/  FSETP.GTU.FTZ.AND P0, PT, |R8|, +INF , PT ;  /* 0x7f8000000800780b */ /* 0x000fda0003f1c200 */
[----:B------:R-:W-:Y:S01]  /*67a0*/  @P0 FADD.FTZ R34, R8, 1 ;  /* 0x3f80000008220421 */ /* 0x000fe20000010000 */
[----:B------:R-:W-:Y:S06]  /*67b0*/  @P0 BRA `(.L_x_96) ;  /* 0x0000000000280947 */ /* 0x000fec0003800000 */
[----:B------:R-:W-:-:S13]  /*67c0*/  FSETP.NEU.FTZ.AND P0, PT, |R8|, +INF , PT ;  /* 0x7f8000000800780b */ /* 0x000fda0003f1d200 */
[----:B------:R-:W-:-:S04]  /*67d0*/  @P0 FFMA R15, R8, 1.84467440737095516160e+19, RZ ;  /* 0x5f800000080f0823 */ /* 0x000fc800000000ff */
[----:B------:R-:W0:Y:S02]  /*67e0*/  @P0 MUFU.RSQ R34, R15 ;  /* 0x0000000f00220308 */ /* 0x000e240000001400 */
[----:B0-----:R-:W-:Y:S01]  /*67f0*/  @P0 FMUL.FTZ R14, R15, R34 ;  /* 0x000000220f0e0220 */ /* 0x001fe20000410000 */
[----:B------:R-:W-:Y:S01]  /*6800*/  @P0 FMUL.FTZ R9, R34, 0.5 ;  /* 0x3f00000022090820 */ /* 0x000fe20000410000 */
[----:B------:R-:W-:Y:S02]  /*6810*/  @!P0 MOV R34, R8 ;  /* 0x0000000800228202 */ /* 0x000fe40000000f00 */
[----:B------:R-:W-:-:S04]  /*6820*/  @P0 FADD.FTZ R11, -R14, -RZ ;  /* 0x800000ff0e0b0221 */ /* 0x000fc80000010100 */
[----:B------:R-:W-:-:S04]  /*6830*/  @P0 FFMA R11, R14, R11, R15 ;  /* 0x0000000b0e0b0223 */ /* 0x000fc8000000000f */
[----:B------:R-:W-:-:S04]  /*6840*/  @P0 FFMA R9, R11, R9, R14 ;  /* 0x000000090b090223 */ /* 0x000fc8000000000e */
[----:B------:R-:W-:-:S07]  /*6850*/  @P0 FMUL.FTZ R34, R9, 2.3283064365386962891e-10 ;  /* 0x2f80000009220820 */ /* 0x000fce0000410000 */
.L_x_96:
[----:B------:R-:W-:-:S04]  /*6860*/  IMAD.MOV.U32 R11, RZ, RZ, 0x0 ;  /* 0x00000000ff0b7424 */ /* 0x000fc800078e00ff */
[----:B------:R-:W-:Y:S05]  /*6870*/  RET.REL.NODEC R10 `(polycentric_immunity_kernel) ;  /* 0xffffff940ae07950 */ /* 0x000fea0003c3ffff */
        .weak           $__internal_3_$__cuda_sm3x_div_rn_noftz_f32_slowpath
        .type           $__internal_3_$__cuda_sm3x_div_rn_noftz_f32_slowpath,@function
        .size           $__internal_3_$__cuda_sm3x_div_rn_noftz_f32_slowpath,(.L_x_112 - $__internal_3_$__cuda_sm3x_div_rn_noftz_f32_slowpath)
$__internal_3_$__cuda_sm3x_div_rn_noftz_f32_slowpath:
[----:B------:R-:W-:Y:S01]  /*6880*/  SHF.R.U32.HI R10, RZ, 0x17, R9 ;  /* 0x00000017ff0a7819 */ /* 0x000fe20000011609 */
[----:B------:R-:W-:Y:S01]  /*6890*/  BSSY.RECONVERGENT B2, `(.L_x_97) ;  /* 0x0000062000027945 */ /* 0x000fe20003800200 */
[----:B------:R-:W-:Y:S02]  /*68a0*/  SHF.R.U32.HI R8, RZ, 0x17, R26 ;  /* 0x00000017ff087819 */ /* 0x000fe4000001161a */
[----:B------:R-:W-:Y:S02]  /*68b0*/  LOP3.LUT R10, R10, 0xff, RZ, 0xc0, !PT ;  /* 0x000000ff0a0a7812 */ /* 0x000fe400078ec0ff */
[----:B------:R-:W-:Y:S02]  /*68c0*/  LOP3.LUT R8, R8, 0xff, RZ, 0xc0, !PT ;  /* 0x000000ff08087812 */ /* 0x000fe400078ec0ff */
[----:B------:R-:W-:Y:S02]  /*68d0*/  IADD3 R14, PT, PT, R10, -0x1, RZ ;  /* 0xffffffff0a0e7810 */ /* 0x000fe40007ffe0ff */
[----:B------:R-:W-:-:S02]  /*68e0*/  IADD3 R15, PT, PT, R8, -0x1, RZ ;  /* 0xffffffff080f7810 */ /* 0x000fc40007ffe0ff */
[----:B------:R-:W-:-:S04]  /*68f0*/  ISETP.GT.U32.AND P0, PT, R14, 0xfd, PT ;  /* 0x000000fd0e00780c */ /* 0x000fc80003f04070 */
[----:B------:R-:W-:-:S13]  /*6900*/  ISETP.GT.U32.OR P0, PT, R15, 0xfd, P0 ;  /* 0x000000fd0f00780c */ /* 0x000fda0000704470 */
[----:B------:R-:W-:Y:S01]  /*6910*/  @!P0 MOV R11, RZ ;  /* 0x000000ff000b8202 */ /* 0x000fe20000000f00 */
[----:B------:R-:W-:Y:S06]  /*6920*/  @!P0 BRA `(.L_x_98) ;  /* 0x00000000005c8947 */ /* 0x000fec0003800000 */
[----:B------:R-:W-:Y:S02]  /*6930*/  FSETP.GTU.FTZ.AND P0, PT, |R26|, +INF , PT ;  /* 0x7f8000001a00780b */ /* 0x000fe40003f1c200 */
        /* <DEDUP_REMOVED lines=18> */
[----:B------:R-:W-:Y:S01]  /*6a60*/  @!P0 FFMA R26, R26, 1.84467440737095516160e+19, RZ ;  /* 0x5f8000001a1a8823 */ /* 0x000fe200000000ff */
[----:B------:R-:W-:Y:S01]  /*6a70*/  @!P0 MOV R11, 0xffffffc0 ;  /* 0xffffffc0000b8802 */ /* 0x000fe20000000f00 */
[----:B------:R-:W-:-:S03]  /*6a80*/  @!P1 FFMA R9, R9, 1.84467440737095516160e+19, RZ ;  /* 0x5f80000009099823 */ /* 0x000fc600000000ff */
[----:B------:R-:W-:-:S07]  /*6a90*/  @!P1 IADD3 R11, PT, PT, R11, 0x40, RZ ;  /* 0x000000400b0b9810 */ /* 0x000fce0007ffe0ff */
.L_x_98:
[----:B------:R-:W-:Y:S01]  /*6aa0*/  LEA R30, R10, 0xc0800000, 0x17 ;  /* 0xc08000000a1e7811 */ /* 0x000fe200078eb8ff */
[----:B------:R-:W-:Y:S01]  /*6ab0*/  BSSY.RECONVERGENT B3, `(.L_x_103) ;  /* 0x0000036000037945 */ /* 0x000fe20003800200 */
[----:B------:R-:W-:Y:S02]  /*6ac0*/  IADD3 R15, PT, PT, R8, -0x7f, RZ ;  /* 0xffffff81080f7810 */ /* 0x000fe40007ffe0ff */
[----:B------:R-:W-:-:S03]  /*6ad0*/  IADD3 R30, PT, PT, -R30, R9, RZ ;  /* 0x000000091e1e7210 */ /* 0x000fc60007ffe1ff */
[----:B------:R-:W-:Y:S01]  /*6ae0*/  IMAD R8, R15, -0x800000, R26 ;  /* 0xff8000000f087824 */ /* 0x000fe200078e021a */
[----:B------:R-:W0:Y:S01]  /*6af0*/  MUFU.RCP R14, R30 ;  /* 0x0000001e000e7308 */ /* 0x000e220000001000 */
[----:B------:R-:W-:-:S04]  /*6b00*/  FADD.FTZ R9, -R30, -RZ ;  /* 0x800000ff1e097221 */ /* 0x000fc80000010100 */
[----:B0-----:R-:W-:-:S04]  /*6b10*/  FFMA R29, R14, R9, 1 ;  /* 0x3f8000000e1d7423 */ /* 0x001fc80000000009 */
[----:B------:R-:W-:-:S04]  /*6b20*/  FFMA R29, R14, R29, R14 ;  /* 0x0000001d0e1d7223 */ /* 0x000fc8000000000e */
[----:B------:R-:W-:-:S04]  /*6b30*/  FFMA R14, R8, R29, RZ ;  /* 0x0000001d080e7223 */ /* 0x000fc800000000ff */
[----:B------:R-:W-:-:S04]  /*6b40*/  FFMA R26, R9, R14, R8 ;  /* 0x0000000e091a7223 */ /* 0x000fc80000000008 */
[----:B------:R-:W-:Y:S01]  /*6b50*/  FFMA R26, R29, R26, R14 ;  /* 0x0000001a1d1a7223 */ /* 0x000fe2000000000e */
[----:B------:R-:W-:-:S03]  /*6b60*/  IADD3 R14, PT, PT, R15, 0x7f, -R10 ;  /* 0x0000007f0f0e7810 */ /* 0x000fc60007ffe80a */
[----:B------:R-:W-:Y:S02]  /*6b70*/  FFMA R9, R9, R26, R8 ;  /* 0x0000001a09097223 */ /* 0x000fe40000000008 */
[----:B------:R-:W-:Y:S02]  /*6b80*/  IMAD.IADD R11, R14, 0x1, R11 ;  /* 0x000000010e0b7824 */ /* 0x000fe400078e020b */
[----:B------:R-:W-:-:S05]  /*6b90*/  FFMA R8, R29, R9, R26 ;  /* 0x000000091d087223 */ /* 0x000fca000000001a */
[----:B------:R-:W-:-:S04]  /*6ba0*/  SHF.R.U32.HI R10, RZ, 0x17, R8 ;  /* 0x00000017ff0a7819 */ /* 0x000fc80000011608 */
[----:B------:R-:W-:-:S04]  /*6bb0*/  LOP3.LUT R10, R10, 0xff, RZ, 0xc0, !PT ;  /* 0x000000ff0a0a7812 */ /* 0x000fc800078ec0ff */
[----:B------:R-:W-:-:S04]  /*6bc0*/  IADD3 R10, PT, PT, R10, R11, RZ ;  /* 0x0000000b0a0a7210 */ /* 0x000fc80007ffe0ff */
[----:B------:R-:W-:-:S04]  /*6bd0*/  IADD3 R14, PT, PT, R10, -0x1, RZ ;  /* 0xffffffff0a0e7810 */ /* 0x000fc80007ffe0ff */
        /* <DEDUP_REMOVED lines=10> */
[CCC-:B------:R-:W-:Y:S01]  /*6c80*/  FFMA.RP R14, R29.reuse, R9.reuse, R26.reuse ;  /* 0x000000091d0e7223 */ /* 0x1c0fe2000000801a */
[----:B------:R-:W-:Y:S01]  /*6c90*/  FFMA.RM R9, R29, R9, R26 ;  /* 0x000000091d097223 */ /* 0x000fe2000000401a */
[C---:B------:R-:W-:Y:S02]  /*6ca0*/  IADD3 R15, PT, PT, R10.reuse, 0x20, RZ ;  /* 0x000000200a0f7810 */ /* 0x040fe40007ffe0ff */
[----:B------:R-:W-:Y:S02]  /*6cb0*/  LOP3.LUT R11, R11, 0x7fffff, RZ, 0xc0, !PT ;  /* 0x007fffff0b0b7812 */ /* 0x000fe400078ec0ff */
[C---:B------:R-:W-:Y:S02]  /*6cc0*/  ISETP.NE.AND P3, PT, R10.reuse, RZ, PT ;  /* 0x000000ff0a00720c */ /* 0x040fe40003f65270 */
[----:B------:R-:W-:Y:S02]  /*6cd0*/  LOP3.LUT R26, R11, 0x800000, RZ, 0xfc, !PT ;  /* 0x008000000b1a7812 */ /* 0x000fe400078efcff */
[----:B------:R-:W-:-:S02]  /*6ce0*/  ISETP.NE.AND P1, PT, R10, RZ, PT ;  /* 0x000000ff0a00720c */ /* 0x000fc40003f25270 */
        /* <DEDUP_REMOVED lines=10> */
[----:B------:R-:W-:-:S04]  /*6d90*/  LOP3.LUT R9, R9, R26, RZ, 0xc0, !PT ;  /* 0x0000001a09097212 */ /* 0x000fc800078ec0ff */
[----:B------:R-:W-:-:S04]  /*6da0*/  IADD3 R9, PT, PT, R10, R9, RZ ;  /* 0x000000090a097210 */ /* 0x000fc80007ffe0ff */
[----:B------:R-:W-:Y:S01]  /*6db0*/  LOP3.LUT R8, R9, R8, RZ, 0xfc, !PT ;  /* 0x0000000809087212 */ /* 0x000fe200078efcff */
[----:B------:R-:W-:Y:S06]  /*6dc0*/  BRA `(.L_x_106) ;  /* 0x0000000000107947 */ /* 0x000fec0003800000 */
.L_x_105:
[----:B------:R-:W-:-:S04]  /*6dd0*/  LOP3.LUT R8, R8, 0x80000000, RZ, 0xc0, !PT ;  /* 0x8000000008087812 */ /* 0x000fc800078ec0ff */
[----:B------:R-:W-:Y:S01]  /*6de0*/  LOP3.LUT R8, R8, 0x7f800000, RZ, 0xfc, !PT ;  /* 0x7f80000008087812 */ /* 0x000fe200078efcff */
[----:B------:R-:W-:Y:S06]  /*6df0*/  BRA `(.L_x_106) ;  /* 0x0000000000047947 */ /* 0x000fec0003800000 */
.L_x_104:
[----:B------:R-:W-:-:S07]  /*6e00*/  LEA R8, R11, R8, 0x17 ;  /* 0x000000080b087211 */ /* 0x000fce00078eb8ff */
.L_x_106:
[----:B------:R-:W-:Y:S05]  /*6e10*/  BSYNC.RECONVERGENT B3 ;  /* 0x0000000000037941 */ /* 0x000fea0003800200 */
.L_x_103:
[----:B------:R-:W-:Y:S05]  /*6e20*/  BRA `(.L_x_107) ;  /* 0x0000000000207947 */ /* 0x000fea0003800000 */
.L_x_102:
[----:B------:R-:W-:-:S04]  /*6e30*/  LOP3.LUT R9, R9, 0x80000000, R26, 0x48, !PT ;  /* 0x8000000009097812 */ /* 0x000fc800078e481a */
[----:B------:R-:W-:Y:S01]  /*6e40*/  LOP3.LUT R8, R9, 0x7f800000, RZ, 0xfc, !PT ;  /* 0x7f80000009087812 */ /* 0x000fe200078efcff */
[----:B------:R-:W-:Y:S06]  /*6e50*/  BRA `(.L_x_107) ;  /* 0x0000000000147947 */ /* 0x000fec0003800000 */
.L_x_101:
[----:B------:R-:W-:Y:S01]  /*6e60*/  LOP3.LUT R8, R9, 0x80000000, R26, 0x48, !PT ;  /* 0x8000000009087812 */ /* 0x000fe200078e481a */
[----:B------:R-:W-:Y:S06]  /*6e70*/  BRA `(.L_x_107) ;  /* 0x00000000000c7947 */ /* 0x000fec0003800000 */
.L_x_100:
[----:B------:R-:W0:Y:S01]  /*6e80*/  MUFU.RSQ R8, -QNAN ;  /* 0xffc0000000087908 */ /* 0x000e220000001400 */
[----:B------:R-:W-:Y:S05]  /*6e90*/  BRA `(.L_x_107) ;  /* 0x0000000000047947 */ /* 0x000fea0003800000 */
.L_x_99:
[----:B------:R-:W-:-:S07]  /*6ea0*/  FADD.FTZ R8, R26, R9 ;  /* 0x000000091a087221 */ /* 0x000fce0000010000 */
.L_x_107:
[----:B------:R-:W-:Y:S05]  /*6eb0*/  BSYNC.RECONVERGENT B2 ;  /* 0x0000000000027941 */ /* 0x000fea0003800200 */
.L_x_97:
[----:B------:R-:W-:Y:S01]  /*6ec0*/  HFMA2 R11, -RZ, RZ, 0, 0 ;  /* 0x00000000ff0b7431 */ /* 0x000fe200000001ff */
[----:B------:R-:W-:-:S04]  /*6ed0*/  MOV R10, R12 ;  /* 0x0000000c000a7202 */ /* 0x000fc80000000f00 */
[----:B0-----:R-:W-:Y:S05]  /*6ee0*/  RET.REL.NODEC R10 `(polycentric_immunity_kernel) ;  /* 0xffffff900a447950 */ /* 0x001fea0003c3ffff */
.L_x_108:
        /* <DEDUP_REMOVED lines=9> */
.L_x_112:


//--------------------- .nv.global.init           --------------------------
	.section	.nv.global.init,"aw",@progbits
	.align	4
.nv.global.init:
	.type		__cudart_i2opi_f,@object
	.size		__cudart_i2opi_f,(.L_6 - __cudart_i2opi_f)
__cudart_i2opi_f:
        /*0000*/ 	.byte	0x41, 0x90, 0x43, 0x3c, 0x99, 0x95, 0x62, 0xdb, 0xc0, 0xdd, 0x34, 0xf5, 0xd1, 0x57, 0x27, 0xfc
        /*0010*/ 	.byte	0x29, 0x15, 0x44, 0x4e, 0x6e, 0x83, 0xf9, 0xa2
.L_6:


//--------------------- .nv.shared.reserved.0     --------------------------
	.section	.nv.shared.reserved.0,"aw",@nobits
	.weak		__nv_reservedSMEM_offset_0_alias
	.size		__nv_reservedSMEM_offset_0_alias, 0, 64
	.other		__nv_reservedSMEM_offset_0_alias,@"STO_CUDA_RESERVED_SHARED STV_DEFAULT"
__nv_reservedSMEM_offset_0_alias:
	.zero		0
	.zero		64


//--------------------- .nv.shared.polycentric_immunity_kernel --------------------------
	.section	.nv.shared.polycentric_immunity_kernel,"aw",@nobits
	.sectionflags	@""
	.align	4
.nv.shared.polycentric_immunity_kernel:
	.zero		1936


//--------------------- .nv.constant0.init_epitope_centers --------------------------
	.section	.nv.constant0.init_epitope_centers,"a",@progbits
	.sectionflags	@""
	.align	4
.nv.constant0.init_epitope_centers:
	.zero		936


//--------------------- .nv.constant0.polycentric_immunity_kernel --------------------------
	.section	.nv.constant0.polycentric_immunity_kernel,"a",@progbits
	.sectionflags	@""
	.align	4
.nv.constant0.polycentric_immunity_kernel:
	.zero		972


//--------------------- SYMBOLS --------------------------

	.type		.nv.reservedSmem.offset0,@object
	.size		.nv.reservedSmem.offset0,0x4
	.type		.nv.reservedSmem.cap,@object
	.size		.nv.reservedSmem.cap,0x4
